	.target	sm_90a

	.elftype	@"ET_EXEC"


//--------------------- .note.nv.tkinfo           --------------------------
	.section	.note.nv.tkinfo,"",@"SHT_NOTE"
	.sectionflags	@"SHF_NOTE_NV_TKINFO"
	.tkinfo
        /*0018*/ 	.word	0x00000002
        /*0030*/ 	.string	""
        /*0030*/ 	.string	"ptxas"
        /*0030*/ 	.string	"Cuda compilation tools, release 13.0, V13.0.88"
        /*0030*/ 	.string	"Build cuda_13.0.r13.0/compiler.36424714_0"
        /*0030*/ 	.string	"-arch sm_90a -m 64 "



//--------------------- .note.nv.cuinfo           --------------------------
	.section	.note.nv.cuinfo,"",@"SHT_NOTE"
	.sectionflags	@"SHF_NOTE_NV_CUINFO"
        /*0018*/ 	.short	0x0002
        /*001a*/ 	.short	0x005a
        /*001c*/ 	.short	0x0082
	.zero		2


//--------------------- .nv.info                  --------------------------
	.section	.nv.info,"",@"SHT_CUDA_INFO"
	.align	4


	//----- nvinfo : EIATTR_REGCOUNT
	.align		4
        /*0000*/ 	.byte	0x04, 0x2f
        /*0002*/ 	.short	(.L_12 - .L_11)
	.align		4
.L_11:
        /*0004*/ 	.word	index@(_ZN7cutlass13device_kernelINS_4gemm6kernel13GemmUniversalIN4cute5tupleIJiiiiEEENS1_10collective13CollectiveMmaINS1_37MainloopSm90TmaGmmaWarpSpecializedFP8ILi14ENS5_IJNS4_1CILi4EEENSA_ILi2EEENSA_ILi1EEEEEENS1_32KernelTmaWarpSpecializedPingpongEEENS5_IJNSA_ILi64EEESH_NSA_ILi128EEEEEENS_12float_e5m2_tENS5_IJlSD_lEEESK_SL_NS4_8TiledMMAINS4_8MMA_AtomIJNS4_4SM904GMMA30MMA_64x64x32_F32E5M2E5M2_SS_TNILNSP_7ScaleInE1ELSR_1EEEEEENS4_6LayoutINS5_IJSD_SD_SD_EEENS5_IJNSA_ILi0EEESW_SW_EEEEENS5_IJNS4_10UnderscoreESZ_SZ_EEEEENS4_23SM90_TMA_LOAD_MULTICASTENS4_14ComposedLayoutINS4_7SwizzleILi3ELi4ELi3EEENS4_18smem_ptr_flag_bitsILi8EEENSU_INS5_IJNSA_ILi8EEESI_EEENS5_IJSI_SD_EEEEEEEvNS4_8identityES12_S1C_vS1D_EENS_8epilogue10collective6detail29Sm90TmaWarpSpecializedAdapterINS1G_15DefaultEpilogueISK_SL_SL_NS1F_6thread17LinearCombinationISK_Li1EffLNS1K_9ScaleType4KindE0ELNS_15FloatRoundStyleE2ESK_EENS1_15EpilogueDefaultEEEEEvvEEEEvNT_6ParamsE)
        /*0008*/ 	.word	0x000000a8


	//----- nvinfo : EIATTR_FRAME_SIZE
	.align		4
.L_12:
        /*000c*/ 	.byte	0x04, 0x11
        /*000e*/ 	.short	(.L_14 - .L_13)
	.align		4
.L_13:
        /*0010*/ 	.word	index@(_ZN7cutlass13device_kernelINS_4gemm6kernel13GemmUniversalIN4cute5tupleIJiiiiEEENS1_10collective13CollectiveMmaINS1_37MainloopSm90TmaGmmaWarpSpecializedFP8ILi14ENS5_IJNS4_1CILi4EEENSA_ILi2EEENSA_ILi1EEEEEENS1_32KernelTmaWarpSpecializedPingpongEEENS5_IJNSA_ILi64EEESH_NSA_ILi128EEEEEENS_12float_e5m2_tENS5_IJlSD_lEEESK_SL_NS4_8TiledMMAINS4_8MMA_AtomIJNS4_4SM904GMMA30MMA_64x64x32_F32E5M2E5M2_SS_TNILNSP_7ScaleInE1ELSR_1EEEEEENS4_6LayoutINS5_IJSD_SD_SD_EEENS5_IJNSA_ILi0EEESW_SW_EEEEENS5_IJNS4_10UnderscoreESZ_SZ_EEEEENS4_23SM90_TMA_LOAD_MULTICASTENS4_14ComposedLayoutINS4_7SwizzleILi3ELi4ELi3EEENS4_18smem_ptr_flag_bitsILi8EEENSU_INS5_IJNSA_ILi8EEESI_EEENS5_IJSI_SD_EEEEEEEvNS4_8identityES12_S1C_vS1D_EENS_8epilogue10collective6detail29Sm90TmaWarpSpecializedAdapterINS1G_15DefaultEpilogueISK_SL_SL_NS1F_6thread17LinearCombinationISK_Li1EffLNS1K_9ScaleType4KindE0ELNS_15FloatRoundStyleE2ESK_EENS1_15EpilogueDefaultEEEEEvvEEEEvNT_6ParamsE)
        /*0014*/ 	.word	0x00000000


	//----- nvinfo : EIATTR_MIN_STACK_SIZE
	.align		4
.L_14:
        /*0018*/ 	.byte	0x04, 0x12
        /*001a*/ 	.short	(.L_16 - .L_15)
	.align		4
.L_15:
        /*001c*/ 	.word	index@(_ZN7cutlass13device_kernelINS_4gemm6kernel13GemmUniversalIN4cute5tupleIJiiiiEEENS1_10collective13CollectiveMmaINS1_37MainloopSm90TmaGmmaWarpSpecializedFP8ILi14ENS5_IJNS4_1CILi4EEENSA_ILi2EEENSA_ILi1EEEEEENS1_32KernelTmaWarpSpecializedPingpongEEENS5_IJNSA_ILi64EEESH_NSA_ILi128EEEEEENS_12float_e5m2_tENS5_IJlSD_lEEESK_SL_NS4_8TiledMMAINS4_8MMA_AtomIJNS4_4SM904GMMA30MMA_64x64x32_F32E5M2E5M2_SS_TNILNSP_7ScaleInE1ELSR_1EEEEEENS4_6LayoutINS5_IJSD_SD_SD_EEENS5_IJNSA_ILi0EEESW_SW_EEEEENS5_IJNS4_10UnderscoreESZ_SZ_EEEEENS4_23SM90_TMA_LOAD_MULTICASTENS4_14ComposedLayoutINS4_7SwizzleILi3ELi4ELi3EEENS4_18smem_ptr_flag_bitsILi8EEENSU_INS5_IJNSA_ILi8EEESI_EEENS5_IJSI_SD_EEEEEEEvNS4_8identityES12_S1C_vS1D_EENS_8epilogue10collective6detail29Sm90TmaWarpSpecializedAdapterINS1G_15DefaultEpilogueISK_SL_SL_NS1F_6thread17LinearCombinationISK_Li1EffLNS1K_9ScaleType4KindE0ELNS_15FloatRoundStyleE2ESK_EENS1_15EpilogueDefaultEEEEEvvEEEEvNT_6ParamsE)
        /*0020*/ 	.word	0x00000000
.L_16:


//--------------------- .nv.compat                --------------------------
	.section	.nv.compat,"",@"SHT_CUDA_COMPAT_INFO"
	.align	4
        /*0000*/ 	.byte	0x02, 0x09, 0x01, 0x00, 0x02, 0x02, 0x04, 0x00, 0x02, 0x05, 0x05, 0x00, 0x03, 0x07, 0x01, 0x01
        /*0010*/ 	.byte	0x02, 0x03, 0x01, 0x00, 0x02, 0x06, 0x01, 0x00, 0x04, 0x0b, 0x08, 0x00, 0x00, 0x00, 0x00, 0x00
        /*0020*/ 	.byte	0x00, 0x00, 0x00, 0x00


//--------------------- .nv.info._ZN7cutlass13device_kernelINS_4gemm6kernel13GemmUniversalIN4cute5tupleIJiiiiEEENS1_10collective13CollectiveMmaINS1_37MainloopSm90TmaGmmaWarpSpecializedFP8ILi14ENS5_IJNS4_1CILi4EEENSA_ILi2EEENSA_ILi1EEEEEENS1_32KernelTmaWarpSpecializedPingpongEEENS5_IJNSA_ILi64EEESH_NSA_ILi128EEEEEENS_12float_e5m2_tENS5_IJlSD_lEEESK_SL_NS4_8TiledMMAINS4_8MMA_AtomIJNS4_4SM904GMMA30MMA_64x64x32_F32E5M2E5M2_SS_TNILNSP_7ScaleInE1ELSR_1EEEEEENS4_6LayoutINS5_IJSD_SD_SD_EEENS5_IJNSA_ILi0EEESW_SW_EEEEENS5_IJNS4_10UnderscoreESZ_SZ_EEEEENS4_23SM90_TMA_LOAD_MULTICASTENS4_14ComposedLayoutINS4_7SwizzleILi3ELi4ELi3EEENS4_18smem_ptr_flag_bitsILi8EEENSU_INS5_IJNSA_ILi8EEESI_EEENS5_IJSI_SD_EEEEEEEvNS4_8identityES12_S1C_vS1D_EENS_8epilogue10collective6detail29Sm90TmaWarpSpecializedAdapterINS1G_15DefaultEpilogueISK_SL_SL_NS1F_6thread17LinearCombinationISK_Li1EffLNS1K_9ScaleType4KindE0ELNS_15FloatRoundStyleE2ESK_EENS1_15EpilogueDefaultEEEEEvvEEEEvNT_6ParamsE --------------------------
	.section	.nv.info._ZN7cutlass13device_kernelINS_4gemm6kernel13GemmUniversalIN4cute5tupleIJiiiiEEENS1_10collective13CollectiveMmaINS1_37MainloopSm90TmaGmmaWarpSpecializedFP8ILi14ENS5_IJNS4_1CILi4EEENSA_ILi2EEENSA_ILi1EEEEEENS1_32KernelTmaWarpSpecializedPingpongEEENS5_IJNSA_ILi64EEESH_NSA_ILi128EEEEEENS_12float_e5m2_tENS5_IJlSD_lEEESK_SL_NS4_8TiledMMAINS4_8MMA_AtomIJNS4_4SM904GMMA30MMA_64x64x32_F32E5M2E5M2_SS_TNILNSP_7ScaleInE1ELSR_1EEEEEENS4_6LayoutINS5_IJSD_SD_SD_EEENS5_IJNSA_ILi0EEESW_SW_EEEEENS5_IJNS4_10UnderscoreESZ_SZ_EEEEENS4_23SM90_TMA_LOAD_MULTICASTENS4_14ComposedLayoutINS4_7SwizzleILi3ELi4ELi3EEENS4_18smem_ptr_flag_bitsILi8EEENSU_INS5_IJNSA_ILi8EEESI_EEENS5_IJSI_SD_EEEEEEEvNS4_8identityES12_S1C_vS1D_EENS_8epilogue10collective6detail29Sm90TmaWarpSpecializedAdapterINS1G_15DefaultEpilogueISK_SL_SL_NS1F_6thread17LinearCombinationISK_Li1EffLNS1K_9ScaleType4KindE0ELNS_15FloatRoundStyleE2ESK_EENS1_15EpilogueDefaultEEEEEvvEEEEvNT_6ParamsE,"",@"SHT_CUDA_INFO"
	.sectionflags	@""
	.align	4


	//----- nvinfo : EIATTR_CUDA_API_VERSION
	.align		4
        /*0000*/ 	.byte	0x04, 0x37
        /*0002*/ 	.short	(.L_18 - .L_17)
.L_17:
        /*0004*/ 	.word	0x00000082


	//----- nvinfo : EIATTR_KPARAM_INFO
	.align		4
.L_18:
        /*0008*/ 	.byte	0x04, 0x17
        /*000a*/ 	.short	(.L_20 - .L_19)
.L_19:
        /*000c*/ 	.word	0x00000000
        /*0010*/ 	.short	0x0000
        /*0012*/ 	.short	0x0070
        /*0014*/ 	.byte	0x00, 0xf0, 0x01, 0x10


	//----- nvinfo : EIATTR_SPARSE_MMA_MASK
	.align		4
.L_20:
        /*0018*/ 	.byte	0x03, 0x50
        /*001a*/ 	.short	0x0000


	//----- nvinfo : EIATTR_MAXREG_COUNT
	.align		4
        /*001c*/ 	.byte	0x03, 0x1b
        /*001e*/ 	.short	0x00a8


	//----- nvinfo : EIATTR_NUM_BARRIERS
	.align		4
        /*0020*/ 	.byte	0x02, 0x4c
        /*0022*/ 	.byte	0x01
	.zero		1


	//----- nvinfo : EIATTR_MERCURY_ISA_VERSION
	.align		4
        /*0024*/ 	.byte	0x03, 0x5f
        /*0026*/ 	.short	0x0101


	//----- nvinfo : EIATTR_INT_WARP_WIDE_INSTR_OFFSETS
	.align		4
        /*0028*/ 	.byte	0x04, 0x31
        /*002a*/ 	.short	(.L_22 - .L_21)


	//   ....[0]....
.L_21:
        /*002c*/ 	.word	0x00000670


	//   ....[1]....
        /*0030*/ 	.word	0x000006b0


	//   ....[2]....
        /*0034*/ 	.word	0x00000720


	//   ....[3]....
        /*0038*/ 	.word	0x00000730


	//   ....[4]....
        /*003c*/ 	.word	0x00000740


	//   ....[5]....
        /*0040*/ 	.word	0x00000750


	//   ....[6]....
        /*0044*/ 	.word	0x000008f0


	//   ....[7]....
        /*0048*/ 	.word	0x00000950


	//----- nvinfo : EIATTR_COOP_GROUP_MASK_REGIDS
	.align		4
.L_22:
        /*004c*/ 	.byte	0x04, 0x29
        /*004e*/ 	.short	(.L_24 - .L_23)


	//   ....[0]....
.L_23:
        /*0050*/ 	.word	0xffffffff


	//   ....[1]....
        /*0054*/ 	.word	0xffffffff


	//   ....[2]....
        /*0058*/ 	.word	0xffffffff


	//   ....[3]....
        /*005c*/ 	.word	0xffffffff


	//   ....[4]....
        /*0060*/ 	.word	0xffffffff


	//   ....[5]....
        /*0064*/ 	.word	0xffffffff


	//   ....[6]....
        /*0068*/ 	.word	0xffffffff


	//----- nvinfo : EIATTR_COOP_GROUP_INSTR_OFFSETS
	.align		4
.L_24:
        /*006c*/ 	.byte	0x04, 0x28
        /*006e*/ 	.short	(.L_26 - .L_25)


	//   ....[0]....
.L_25:
        /*0070*/ 	.word	0x00000060


	//   ....[1]....
        /*0074*/ 	.word	0x00000070


	//   ....[2]....
        /*0078*/ 	.word	0x00000130


	//   ....[3]....
        /*007c*/ 	.word	0x00000440


	//   ....[4]....
        /*0080*/ 	.word	0x00000480


	//   ....[5]....
        /*0084*/ 	.word	0x00000510


	//   ....[6]....
        /*0088*/ 	.word	0x00000ae0


	//----- nvinfo : EIATTR_REG_RECONFIG
	.align		4
.L_26:
        /*008c*/ 	.byte	0x01, 0x54
	.zero		2


	//----- nvinfo : EIATTR_MBARRIER_INSTR_OFFSETS
	.align		4
        /*0090*/ 	.byte	0x04, 0x39
        /*0092*/ 	.short	(.L_28 - .L_27)


	//   ....[0]....
.L_27:
        /*0094*/ 	.word	0x00000250
        /*0098*/ 	.word	0x000000ff
        /*009c*/ 	.word	0x00000000
        /*00a0*/ 	.short	0x0100
        /*00a2*/ 	.byte	0x08
	.zero		1


	//   ....[1]....
        /*00a4*/ 	.word	0x00000260
        /*00a8*/ 	.word	0x000000ff
        /*00ac*/ 	.word	0x00000070
        /*00b0*/ 	.short	0x0100
        /*00b2*/ 	.byte	0x08
	.zero		1


	//   ....[2]....
        /*00b4*/ 	.word	0x00000270
        /*00b8*/ 	.word	0x000000ff
        /*00bc*/ 	.word	0x00000008
        /*00c0*/ 	.short	0x0100
        /*00c2*/ 	.byte	0x08
	.zero		1


	//   ....[3]....
        /*00c4*/ 	.word	0x00000280
        /*00c8*/ 	.word	0x000000ff
        /*00cc*/ 	.word	0x00000078
        /*00d0*/ 	.short	0x0100
        /*00d2*/ 	.byte	0x08
	.zero		1


	//   ....[4]....
        /*00d4*/ 	.word	0x00000290
        /*00d8*/ 	.word	0x000000ff
        /*00dc*/ 	.word	0x00000010
        /*00e0*/ 	.short	0x0100
        /*00e2*/ 	.byte	0x08
	.zero		1


	//   ....[5]....
        /*00e4*/ 	.word	0x000002a0
        /*00e8*/ 	.word	0x000000ff
        /*00ec*/ 	.word	0x00000080
        /*00f0*/ 	.short	0x0100
        /*00f2*/ 	.byte	0x08
	.zero		1


	//   ....[6]....
        /*00f4*/ 	.word	0x000002b0
        /*00f8*/ 	.word	0x000000ff
        /*00fc*/ 	.word	0x00000018
        /*0100*/ 	.short	0x0100
        /*0102*/ 	.byte	0x08
	.zero		1


	//   ....[7]....
        /*0104*/ 	.word	0x000002c0
        /*0108*/ 	.word	0x000000ff
        /*010c*/ 	.word	0x00000088
        /*0110*/ 	.short	0x0100
        /*0112*/ 	.byte	0x08
	.zero		1


	//   ....[8]....
        /*0114*/ 	.word	0x000002d0
        /*0118*/ 	.word	0x000000ff
        /*011c*/ 	.word	0x00000020
        /*0120*/ 	.short	0x0100
        /*0122*/ 	.byte	0x08
	.zero		1


	//   ....[9]....
        /*0124*/ 	.word	0x000002e0
        /*0128*/ 	.word	0x000000ff
        /*012c*/ 	.word	0x00000090
        /*0130*/ 	.short	0x0100
        /*0132*/ 	.byte	0x08
	.zero		1


	//   ....[10]....
        /*0134*/ 	.word	0x000002f0
        /*0138*/ 	.word	0x000000ff
        /*013c*/ 	.word	0x00000028
        /*0140*/ 	.short	0x0100
        /*0142*/ 	.byte	0x08
	.zero		1


	//   ....[11]....
        /*0144*/ 	.word	0x00000300
        /*0148*/ 	.word	0x000000ff
        /*014c*/ 	.word	0x00000098
        /*0150*/ 	.short	0x0100
        /*0152*/ 	.byte	0x08
	.zero		1


	//   ....[12]....
        /*0154*/ 	.word	0x00000310
        /*0158*/ 	.word	0x000000ff
        /*015c*/ 	.word	0x00000030
        /*0160*/ 	.short	0x0100
        /*0162*/ 	.byte	0x08
	.zero		1


	//   ....[13]....
        /*0164*/ 	.word	0x00000320
        /*0168*/ 	.word	0x000000ff
        /*016c*/ 	.word	0x000000a0
        /*0170*/ 	.short	0x0100
        /*0172*/ 	.byte	0x08
	.zero		1


	//   ....[14]....
        /*0174*/ 	.word	0x00000330
        /*0178*/ 	.word	0x000000ff
        /*017c*/ 	.word	0x00000038
        /*0180*/ 	.short	0x0100
        /*0182*/ 	.byte	0x08
	.zero		1


	//   ....[15]....
        /*0184*/ 	.word	0x00000340
        /*0188*/ 	.word	0x000000ff
        /*018c*/ 	.word	0x000000a8
        /*0190*/ 	.short	0x0100
        /*0192*/ 	.byte	0x08
	.zero		1


	//   ....[16]....
        /*0194*/ 	.word	0x00000350
        /*0198*/ 	.word	0x000000ff
        /*019c*/ 	.word	0x00000040
        /*01a0*/ 	.short	0x0100
        /*01a2*/ 	.byte	0x08
	.zero		1


	//   ....[17]....
        /*01a4*/ 	.word	0x00000360
        /*01a8*/ 	.word	0x000000ff
        /*01ac*/ 	.word	0x000000b0
        /*01b0*/ 	.short	0x0100
        /*01b2*/ 	.byte	0x08
	.zero		1


	//   ....[18]....
        /*01b4*/ 	.word	0x00000370
        /*01b8*/ 	.word	0x000000ff
        /*01bc*/ 	.word	0x00000048
        /*01c0*/ 	.short	0x0100
        /*01c2*/ 	.byte	0x08
	.zero		1


	//   ....[19]....
        /*01c4*/ 	.word	0x00000380
        /*01c8*/ 	.word	0x000000ff
        /*01cc*/ 	.word	0x000000b8
        /*01d0*/ 	.short	0x0100
        /*01d2*/ 	.byte	0x08
	.zero		1


	//   ....[20]....
        /*01d4*/ 	.word	0x00000390
        /*01d8*/ 	.word	0x000000ff
        /*01dc*/ 	.word	0x00000050
        /*01e0*/ 	.short	0x0100
        /*01e2*/ 	.byte	0x08
	.zero		1


	//   ....[21]....
        /*01e4*/ 	.word	0x000003a0
        /*01e8*/ 	.word	0x000000ff
        /*01ec*/ 	.word	0x000000c0
        /*01f0*/ 	.short	0x0100
        /*01f2*/ 	.byte	0x08
	.zero		1


	//   ....[22]....
        /*01f4*/ 	.word	0x000003b0
        /*01f8*/ 	.word	0x000000ff
        /*01fc*/ 	.word	0x00000058
        /*0200*/ 	.short	0x0100
        /*0202*/ 	.byte	0x08
	.zero		1


	//   ....[23]....
        /*0204*/ 	.word	0x000003c0
        /*0208*/ 	.word	0x000000ff
        /*020c*/ 	.word	0x000000c8
        /*0210*/ 	.short	0x0100
        /*0212*/ 	.byte	0x08
	.zero		1


	//   ....[24]....
        /*0214*/ 	.word	0x000003d0
        /*0218*/ 	.word	0x000000ff
        /*021c*/ 	.word	0x00000060
        /*0220*/ 	.short	0x0100
        /*0222*/ 	.byte	0x08
	.zero		1


	//   ....[25]....
        /*0224*/ 	.word	0x000003e0
        /*0228*/ 	.word	0x000000ff
        /*022c*/ 	.word	0x000000d0
        /*0230*/ 	.short	0x0100
        /*0232*/ 	.byte	0x08
	.zero		1


	//   ....[26]....
        /*0234*/ 	.word	0x000003f0
        /*0238*/ 	.word	0x000000ff
        /*023c*/ 	.word	0x00000068
        /*0240*/ 	.short	0x0100
        /*0242*/ 	.byte	0x08
	.zero		1


	//   ....[27]....
        /*0244*/ 	.word	0x00000400
        /*0248*/ 	.word	0x000000ff
        /*024c*/ 	.word	0x000000d8
        /*0250*/ 	.short	0x0100
        /*0252*/ 	.byte	0x08
	.zero		1


	//   ....[28]....
        /*0254*/ 	.word	0x00000940
        /*0258*/ 	.word	0x000000ff
        /*025c*/ 	.word	0x00000110
        /*0260*/ 	.short	0x0100
        /*0262*/ 	.byte	0x08
	.zero		1


	//   ....[29]....
        /*0264*/ 	.word	0x000009f0
        /*0268*/ 	.word	0x000000ff
        /*026c*/ 	.word	0x00000118
        /*0270*/ 	.short	0x0100
        /*0272*/ 	.byte	0x08
	.zero		1


	//   ....[30]....
        /*0274*/ 	.word	0x00000a60
        /*0278*/ 	.word	0x000000ff
        /*027c*/ 	.word	0x000000f0
        /*0280*/ 	.short	0x0100
        /*0282*/ 	.byte	0x09
	.zero		1


	//   ....[31]....
        /*0284*/ 	.word	0x00000a70
        /*0288*/ 	.word	0x000000ff
        /*028c*/ 	.word	0x000000f8
        /*0290*/ 	.short	0x0100
        /*0292*/ 	.byte	0x09
	.zero		1


	//   ....[32]....
        /*0294*/ 	.word	0x00000a80
        /*0298*/ 	.word	0x000000ff
        /*029c*/ 	.word	0x00000100
        /*02a0*/ 	.short	0x0100
        /*02a2*/ 	.byte	0x09
	.zero		1


	//   ....[33]....
        /*02a4*/ 	.word	0x00000a90
        /*02a8*/ 	.word	0x000000ff
        /*02ac*/ 	.word	0x00000108
        /*02b0*/ 	.short	0x0100
        /*02b2*/ 	.byte	0x09
	.zero		1


	//   ....[34]....
        /*02b4*/ 	.word	0x00001880
        /*02b8*/ 	.word	0x000000ff
        /*02bc*/ 	.word	0xfffffff8
        /*02c0*/ 	.short	0x010a
        /*02c2*/ 	.byte	0x0b
	.zero		1


	//   ....[35]....
        /*02c4*/ 	.word	0x00001b50
        /*02c8*/ 	.word	0x000000ff
        /*02cc*/ 	.word	0x00000000
        /*02d0*/ 	.short	0x010a
        /*02d2*/ 	.byte	0x06
	.zero		1


	//   ....[36]....
        /*02d4*/ 	.word	0x00001b90
        /*02d8*/ 	.word	0x000000ff
        /*02dc*/ 	.word	0x00000000
        /*02e0*/ 	.short	0x010a
        /*02e2*/ 	.byte	0x06
	.zero		1


	//   ....[37]....
        /*02e4*/ 	.word	0x000021c0
        /*02e8*/ 	.word	0x000000ff
        /*02ec*/ 	.word	0x00000000
        /*02f0*/ 	.short	0x010a
        /*02f2*/ 	.byte	0x10
	.zero		1


	//   ....[38]....
        /*02f4*/ 	.word	0x00002200
        /*02f8*/ 	.word	0x000000ff
        /*02fc*/ 	.word	0x00000000
        /*0300*/ 	.short	0x010a
        /*0302*/ 	.byte	0x10
	.zero		1


	//   ....[39]....
        /*0304*/ 	.word	0x000026a0
        /*0308*/ 	.word	0x00000013
        /*030c*/ 	.word	0x00000000
        /*0310*/ 	.short	0x0101
        /*0312*/ 	.byte	0x3f
	.zero		1


	//   ....[40]....
        /*0314*/ 	.word	0x00002a20
        /*0318*/ 	.word	0x00000011
        /*031c*/ 	.word	0x00000000
        /*0320*/ 	.short	0x0101
        /*0322*/ 	.byte	0x17
	.zero		1


	//   ....[41]....
        /*0324*/ 	.word	0x00002b50
        /*0328*/ 	.word	0x00000010
        /*032c*/ 	.word	0x00000000
        /*0330*/ 	.short	0x0101
        /*0332*/ 	.byte	0x3f
	.zero		1


	//   ....[42]....
        /*0334*/ 	.word	0x00002c10
        /*0338*/ 	.word	0x000000ff
        /*033c*/ 	.word	0x00000008
        /*0340*/ 	.short	0x010a
        /*0342*/ 	.byte	0x0b
	.zero		1


	//   ....[43]....
        /*0344*/ 	.word	0x00005480
        /*0348*/ 	.word	0x00000004
        /*034c*/ 	.word	0x00000000
        /*0350*/ 	.short	0x0101
        /*0352*/ 	.byte	0x17
	.zero		1


	//   ....[44]....
        /*0354*/ 	.word	0x00005ec0
        /*0358*/ 	.word	0x00000013
        /*035c*/ 	.word	0x00000070
        /*0360*/ 	.short	0x010a
        /*0362*/ 	.byte	0x3f
	.zero		1


	//   ....[45]....
        /*0364*/ 	.word	0x00006280
        /*0368*/ 	.word	0x0000000a
        /*036c*/ 	.word	0x00000118
        /*0370*/ 	.short	0x0101
        /*0372*/ 	.byte	0x3f
	.zero		1


	//   ....[46]....
        /*0374*/ 	.word	0x000069e0
        /*0378*/ 	.word	0x00000005
        /*037c*/ 	.word	0x00000000
        /*0380*/ 	.short	0x010a
        /*0382*/ 	.byte	0x3f
	.zero		1


	//   ....[47]....
        /*0384*/ 	.word	0x00006a60
        /*0388*/ 	.word	0x00000007
        /*038c*/ 	.word	0x00000000
        /*0390*/ 	.short	0x010a
        /*0392*/ 	.byte	0x3f
	.zero		1


	//   ....[48]....
        /*0394*/ 	.word	0x00006af0
        /*0398*/ 	.word	0x00000006
        /*039c*/ 	.word	0x00000000
        /*03a0*/ 	.short	0x010a
        /*03a2*/ 	.byte	0x3f
	.zero		1


	//   ....[49]....
        /*03a4*/ 	.word	0x00006b80
        /*03a8*/ 	.word	0x00000009
        /*03ac*/ 	.word	0x00000000
        /*03b0*/ 	.short	0x010a
        /*03b2*/ 	.byte	0x3f
	.zero		1


	//   ....[50]....
        /*03b4*/ 	.word	0x00006c10
        /*03b8*/ 	.word	0x00000006
        /*03bc*/ 	.word	0x00000000
        /*03c0*/ 	.short	0x010a
        /*03c2*/ 	.byte	0x3f
	.zero		1


	//   ....[51]....
        /*03c4*/ 	.word	0x00006ca0
        /*03c8*/ 	.word	0x00000009
        /*03cc*/ 	.word	0x00000000
        /*03d0*/ 	.short	0x010a
        /*03d2*/ 	.byte	0x3f
	.zero		1


	//   ....[52]....
        /*03d4*/ 	.word	0x00006d30
        /*03d8*/ 	.word	0x00000006
        /*03dc*/ 	.word	0x00000000
        /*03e0*/ 	.short	0x010a
        /*03e2*/ 	.byte	0x3f
	.zero		1


	//   ....[53]....
        /*03e4*/ 	.word	0x00006dc0
        /*03e8*/ 	.word	0x00000009
        /*03ec*/ 	.word	0x00000000
        /*03f0*/ 	.short	0x010a
        /*03f2*/ 	.byte	0x3f
	.zero		1


	//   ....[54]....
        /*03f4*/ 	.word	0x00006e50
        /*03f8*/ 	.word	0x00000006
        /*03fc*/ 	.word	0x00000000
        /*0400*/ 	.short	0x010a
        /*0402*/ 	.byte	0x3f
	.zero		1


	//   ....[55]....
        /*0404*/ 	.word	0x00006ee0
        /*0408*/ 	.word	0x00000009
        /*040c*/ 	.word	0x00000000
        /*0410*/ 	.short	0x010a
        /*0412*/ 	.byte	0x3f
	.zero		1


	//   ....[56]....
        /*0414*/ 	.word	0x00006f70
        /*0418*/ 	.word	0x00000006
        /*041c*/ 	.word	0x00000000
        /*0420*/ 	.short	0x010a
        /*0422*/ 	.byte	0x3f
	.zero		1


	//   ....[57]....
        /*0424*/ 	.word	0x00007000
        /*0428*/ 	.word	0x00000009
        /*042c*/ 	.word	0x00000000
        /*0430*/ 	.short	0x010a
        /*0432*/ 	.byte	0x3f
	.zero		1


	//   ....[58]....
        /*0434*/ 	.word	0x00007090
        /*0438*/ 	.word	0x00000006
        /*043c*/ 	.word	0x00000000
        /*0440*/ 	.short	0x010a
        /*0442*/ 	.byte	0x3f
	.zero		1


	//   ....[59]....
        /*0444*/ 	.word	0x00007120
        /*0448*/ 	.word	0x00000003
        /*044c*/ 	.word	0x00000000
        /*0450*/ 	.short	0x010a
        /*0452*/ 	.byte	0x3f
	.zero		1


	//   ....[60]....
        /*0454*/ 	.word	0x00007190
        /*0458*/ 	.word	0x00000011
        /*045c*/ 	.word	0xfffffff8
        /*0460*/ 	.short	0x010a
        /*0462*/ 	.byte	0x3f
	.zero		1


	//   ....[61]....
        /*0464*/ 	.word	0x000071f0
        /*0468*/ 	.word	0x00000011
        /*046c*/ 	.word	0x00000000
        /*0470*/ 	.short	0x010a
        /*0472*/ 	.byte	0x3f
	.zero		1


	//   ....[62]....
        /*0474*/ 	.word	0x00007250
        /*0478*/ 	.word	0x00000013
        /*047c*/ 	.word	0x00000000
        /*0480*/ 	.short	0x010a
        /*0482*/ 	.byte	0x3f
	.zero		1


	//   ....[63]....
        /*0484*/ 	.word	0x000072b0
        /*0488*/ 	.word	0x00000011
        /*048c*/ 	.word	0x00000008
        /*0490*/ 	.short	0x010a
        /*0492*/ 	.byte	0x3f
	.zero		1


	//   ....[64]....
        /*0494*/ 	.word	0x00007380
        /*0498*/ 	.word	0x00000013
        /*049c*/ 	.word	0x00000070
        /*04a0*/ 	.short	0x010a
        /*04a2*/ 	.byte	0x3f
	.zero		1


	//   ....[65]....
        /*04a4*/ 	.word	0x00007460
        /*04a8*/ 	.word	0x00000005
        /*04ac*/ 	.word	0x00000000
        /*04b0*/ 	.short	0x010a
        /*04b2*/ 	.byte	0x3f
	.zero		1


	//   ....[66]....
        /*04b4*/ 	.word	0x000074b0
        /*04b8*/ 	.word	0x00000007
        /*04bc*/ 	.word	0x00000000
        /*04c0*/ 	.short	0x010a
        /*04c2*/ 	.byte	0x3f
	.zero		1


	//   ....[67]....
        /*04c4*/ 	.word	0x00007500
        /*04c8*/ 	.word	0x00000006
        /*04cc*/ 	.word	0x00000000
        /*04d0*/ 	.short	0x010a
        /*04d2*/ 	.byte	0x3f
	.zero		1


	//   ....[68]....
        /*04d4*/ 	.word	0x00007550
        /*04d8*/ 	.word	0x00000009
        /*04dc*/ 	.word	0x00000000
        /*04e0*/ 	.short	0x010a
        /*04e2*/ 	.byte	0x3f
	.zero		1


	//   ....[69]....
        /*04e4*/ 	.word	0x000075a0
        /*04e8*/ 	.word	0x00000006
        /*04ec*/ 	.word	0x00000000
        /*04f0*/ 	.short	0x010a
        /*04f2*/ 	.byte	0x3f
	.zero		1


	//   ....[70]....
        /*04f4*/ 	.word	0x000075f0
        /*04f8*/ 	.word	0x00000009
        /*04fc*/ 	.word	0x00000000
        /*0500*/ 	.short	0x010a
        /*0502*/ 	.byte	0x3f
	.zero		1


	//   ....[71]....
        /*0504*/ 	.word	0x00007640
        /*0508*/ 	.word	0x00000006
        /*050c*/ 	.word	0x00000000
        /*0510*/ 	.short	0x010a
        /*0512*/ 	.byte	0x3f
	.zero		1


	//   ....[72]....
        /*0514*/ 	.word	0x00007690
        /*0518*/ 	.word	0x00000009
        /*051c*/ 	.word	0x00000000
        /*0520*/ 	.short	0x010a
        /*0522*/ 	.byte	0x3f
	.zero		1


	//   ....[73]....
        /*0524*/ 	.word	0x000076e0
        /*0528*/ 	.word	0x00000006
        /*052c*/ 	.word	0x00000000
        /*0530*/ 	.short	0x010a
        /*0532*/ 	.byte	0x3f
	.zero		1


	//   ....[74]....
        /*0534*/ 	.word	0x00007730
        /*0538*/ 	.word	0x00000009
        /*053c*/ 	.word	0x00000000
        /*0540*/ 	.short	0x010a
        /*0542*/ 	.byte	0x3f
	.zero		1


	//   ....[75]....
        /*0544*/ 	.word	0x00007780
        /*0548*/ 	.word	0x00000006
        /*054c*/ 	.word	0x00000000
        /*0550*/ 	.short	0x010a
        /*0552*/ 	.byte	0x3f
	.zero		1


	//   ....[76]....
        /*0554*/ 	.word	0x000077d0
        /*0558*/ 	.word	0x00000009
        /*055c*/ 	.word	0x00000000
        /*0560*/ 	.short	0x010a
        /*0562*/ 	.byte	0x3f
	.zero		1


	//   ....[77]....
        /*0564*/ 	.word	0x00007820
        /*0568*/ 	.word	0x00000006
        /*056c*/ 	.word	0x00000000
        /*0570*/ 	.short	0x010a
        /*0572*/ 	.byte	0x3f
	.zero		1


	//----- nvinfo : EIATTR_NUM_MBARRIERS
	.align		4
.L_28:
        /*0574*/ 	.byte	0x03, 0x38
        /*0576*/ 	.short	0x0022


	//----- nvinfo : EIATTR_EXIT_INSTR_OFFSETS
	.align		4
        /*0578*/ 	.byte	0x04, 0x1c
        /*057a*/ 	.short	(.L_30 - .L_29)


	//   ....[0]....
.L_29:
        /*057c*/ 	.word	0x00001540


	//   ....[1]....
        /*0580*/ 	.word	0x000015a0


	//   ....[2]....
        /*0584*/ 	.word	0x00005a90


	//   ....[3]....
        /*0588*/ 	.word	0x00005ac0


	//   ....[4]....
        /*058c*/ 	.word	0x00007170


	//----- nvinfo : EIATTR_MAX_THREADS
	.align		4
.L_30:
        /*0590*/ 	.byte	0x04, 0x05
        /*0592*/ 	.short	(.L_32 - .L_31)
.L_31:
        /*0594*/ 	.word	0x00000180
        /*0598*/ 	.word	0x00000001
        /*059c*/ 	.word	0x00000001


	//----- nvinfo : EIATTR_CRS_STACK_SIZE
	.align		4
.L_32:
        /*05a0*/ 	.byte	0x04, 0x1e
        /*05a2*/ 	.short	(.L_34 - .L_33)
.L_33:
        /*05a4*/ 	.word	0x00000000


	//----- nvinfo : EIATTR_CBANK_PARAM_SIZE
	.align		4
.L_34:
        /*05a8*/ 	.byte	0x03, 0x19
        /*05aa*/ 	.short	0x0470


	//----- nvinfo : EIATTR_PARAM_CBANK
	.align		4
        /*05ac*/ 	.byte	0x04, 0x0a
        /*05ae*/ 	.short	(.L_36 - .L_35)
	.align		4
.L_35:
        /*05b0*/ 	.word	index@(.nv.constant0._ZN7cutlass13device_kernelINS_4gemm6kernel13GemmUniversalIN4cute5tupleIJiiiiEEENS1_10collective13CollectiveMmaINS1_37MainloopSm90TmaGmmaWarpSpecializedFP8ILi14ENS5_IJNS4_1CILi4EEENSA_ILi2EEENSA_ILi1EEEEEENS1_32KernelTmaWarpSpecializedPingpongEEENS5_IJNSA_ILi64EEESH_NSA_ILi128EEEEEENS_12float_e5m2_tENS5_IJlSD_lEEESK_SL_NS4_8TiledMMAINS4_8MMA_AtomIJNS4_4SM904GMMA30MMA_64x64x32_F32E5M2E5M2_SS_TNILNSP_7ScaleInE1ELSR_1EEEEEENS4_6LayoutINS5_IJSD_SD_SD_EEENS5_IJNSA_ILi0EEESW_SW_EEEEENS5_IJNS4_10UnderscoreESZ_SZ_EEEEENS4_23SM90_TMA_LOAD_MULTICASTENS4_14ComposedLayoutINS4_7SwizzleILi3ELi4ELi3EEENS4_18smem_ptr_flag_bitsILi8EEENSU_INS5_IJNSA_ILi8EEESI_EEENS5_IJSI_SD_EEEEEEEvNS4_8identityES12_S1C_vS1D_EENS_8epilogue10collective6detail29Sm90TmaWarpSpecializedAdapterINS1G_15DefaultEpilogueISK_SL_SL_NS1F_6thread17LinearCombinationISK_Li1EffLNS1K_9ScaleType4KindE0ELNS_15FloatRoundStyleE2ESK_EENS1_15EpilogueDefaultEEEEEvvEEEEvNT_6ParamsE)
        /*05b4*/ 	.short	0x0210
        /*05b6*/ 	.short	0x0470


	//----- nvinfo : EIATTR_SW_WAR
	.align		4
.L_36:
        /*05b8*/ 	.byte	0x04, 0x36
        /*05ba*/ 	.short	(.L_38 - .L_37)
.L_37:
        /*05bc*/ 	.word	0x00000008
.L_38:


//--------------------- .nv.callgraph             --------------------------
	.section	.nv.callgraph,"",@"SHT_CUDA_CALLGRAPH"
	.align	4
	.sectionentsize	8
	.align		4
        /*0000*/ 	.word	0x00000000
	.align		4
        /*0004*/ 	.word	0xffffffff
	.align		4
        /*0008*/ 	.word	0x00000000
	.align		4
        /*000c*/ 	.word	0xfffffffe
	.align		4
        /*0010*/ 	.word	0x00000000
	.align		4
        /*0014*/ 	.word	0xfffffffd
	.align		4
        /*0018*/ 	.word	0x00000000
	.align		4
        /*001c*/ 	.word	0xfffffffc


//--------------------- .nv.constant4             --------------------------
	.section	.nv.constant4,"a",@progbits
	.align	8
	.align		8
.nv.constant4:
        /*0000*/ 	.dword	_ZN40_INTERNAL_b731f523_4_k_cu_7c588a82_274914cuda3std3__45__cpo5beginE
	.align		8
        /*0008*/ 	.dword	_ZN40_INTERNAL_b731f523_4_k_cu_7c588a82_274914cuda3std3__45__cpo3endE
	.align		8
        /*0010*/ 	.dword	_ZN40_INTERNAL_b731f523_4_k_cu_7c588a82_274914cuda3std3__45__cpo6cbeginE
	.align		8
        /*0018*/ 	.dword	_ZN40_INTERNAL_b731f523_4_k_cu_7c588a82_274914cuda3std3__45__cpo4cendE
	.align		8
        /*0020*/ 	.dword	_ZN40_INTERNAL_b731f523_4_k_cu_7c588a82_274914cuda3std3__442_GLOBAL__N__b731f523_4_k_cu_7c588a82_274916ignoreE
	.align		8
        /*0028*/ 	.dword	_ZN40_INTERNAL_b731f523_4_k_cu_7c588a82_274914cuda3std3__419piecewise_constructE
	.align		8
        /*0030*/ 	.dword	_ZN40_INTERNAL_b731f523_4_k_cu_7c588a82_274914cuda3std3__48in_placeE
	.align		8
        /*0038*/ 	.dword	_ZN40_INTERNAL_b731f523_4_k_cu_7c588a82_274914cuda3std6ranges3__45__cpo4swapE
	.align		8
        /*0040*/ 	.dword	_ZN40_INTERNAL_b731f523_4_k_cu_7c588a82_274914cuda3std6ranges3__45__cpo9iter_moveE
	.align		8
        /*0048*/ 	.dword	_ZN40_INTERNAL_b731f523_4_k_cu_7c588a82_274914cute7productE
	.align		8
        /*0050*/ 	.dword	_ZN40_INTERNAL_b731f523_4_k_cu_7c588a82_274914cute1_E


//--------------------- .text._ZN7cutlass13device_kernelINS_4gemm6kernel13GemmUniversalIN4cute5tupleIJiiiiEEENS1_10collective13CollectiveMmaINS1_37MainloopSm90TmaGmmaWarpSpecializedFP8ILi14ENS5_IJNS4_1CILi4EEENSA_ILi2EEENSA_ILi1EEEEEENS1_32KernelTmaWarpSpecializedPingpongEEENS5_IJNSA_ILi64EEESH_NSA_ILi128EEEEEENS_12float_e5m2_tENS5_IJlSD_lEEESK_SL_NS4_8TiledMMAINS4_8MMA_AtomIJNS4_4SM904GMMA30MMA_64x64x32_F32E5M2E5M2_SS_TNILNSP_7ScaleInE1ELSR_1EEEEEENS4_6LayoutINS5_IJSD_SD_SD_EEENS5_IJNSA_ILi0EEESW_SW_EEEEENS5_IJNS4_10UnderscoreESZ_SZ_EEEEENS4_23SM90_TMA_LOAD_MULTICASTENS4_14ComposedLayoutINS4_7SwizzleILi3ELi4ELi3EEENS4_18smem_ptr_flag_bitsILi8EEENSU_INS5_IJNSA_ILi8EEESI_EEENS5_IJSI_SD_EEEEEEEvNS4_8identityES12_S1C_vS1D_EENS_8epilogue10collective6detail29Sm90TmaWarpSpecializedAdapterINS1G_15DefaultEpilogueISK_SL_SL_NS1F_6thread17LinearCombinationISK_Li1EffLNS1K_9ScaleType4KindE0ELNS_15FloatRoundStyleE2ESK_EENS1_15EpilogueDefaultEEEEEvvEEEEvNT_6ParamsE --------------------------
	.section	.text._ZN7cutlass13device_kernelINS_4gemm6kernel13GemmUniversalIN4cute5tupleIJiiiiEEENS1_10collective13CollectiveMmaINS1_37MainloopSm90TmaGmmaWarpSpecializedFP8ILi14ENS5_IJNS4_1CILi4EEENSA_ILi2EEENSA_ILi1EEEEEENS1_32KernelTmaWarpSpecializedPingpongEEENS5_IJNSA_ILi64EEESH_NSA_ILi128EEEEEENS_12float_e5m2_tENS5_IJlSD_lEEESK_SL_NS4_8TiledMMAINS4_8MMA_AtomIJNS4_4SM904GMMA30MMA_64x64x32_F32E5M2E5M2_SS_TNILNSP_7ScaleInE1ELSR_1EEEEEENS4_6LayoutINS5_IJSD_SD_SD_EEENS5_IJNSA_ILi0EEESW_SW_EEEEENS5_IJNS4_10UnderscoreESZ_SZ_EEEEENS4_23SM90_TMA_LOAD_MULTICASTENS4_14ComposedLayoutINS4_7SwizzleILi3ELi4ELi3EEENS4_18smem_ptr_flag_bitsILi8EEENSU_INS5_IJNSA_ILi8EEESI_EEENS5_IJSI_SD_EEEEEEEvNS4_8identityES12_S1C_vS1D_EENS_8epilogue10collective6detail29Sm90TmaWarpSpecializedAdapterINS1G_15DefaultEpilogueISK_SL_SL_NS1F_6thread17LinearCombinationISK_Li1EffLNS1K_9ScaleType4KindE0ELNS_15FloatRoundStyleE2ESK_EENS1_15EpilogueDefaultEEEEEvvEEEEvNT_6ParamsE,"ax",@progbits
	.align	128
.text._ZN7cutlass13device_kernelINS_4gemm6kernel13GemmUniversalIN4cute5tupleIJiiiiEEENS1_10collective13CollectiveMmaINS1_37MainloopSm90TmaGmmaWarpSpecializedFP8ILi14ENS5_IJNS4_1CILi4EEENSA_ILi2EEENSA_ILi1EEEEEENS1_32KernelTmaWarpSpecializedPingpongEEENS5_IJNSA_ILi64EEESH_NSA_ILi128EEEEEENS_12float_e5m2_tENS5_IJlSD_lEEESK_SL_NS4_8TiledMMAINS4_8MMA_AtomIJNS4_4SM904GMMA30MMA_64x64x32_F32E5M2E5M2_SS_TNILNSP_7ScaleInE1ELSR_1EEEEEENS4_6LayoutINS5_IJSD_SD_SD_EEENS5_IJNSA_ILi0EEESW_SW_EEEEENS5_IJNS4_10UnderscoreESZ_SZ_EEEEENS4_23SM90_TMA_LOAD_MULTICASTENS4_14ComposedLayoutINS4_7SwizzleILi3ELi4ELi3EEENS4_18smem_ptr_flag_bitsILi8EEENSU_INS5_IJNSA_ILi8EEESI_EEENS5_IJSI_SD_EEEEEEEvNS4_8identityES12_S1C_vS1D_EENS_8epilogue10collective6detail29Sm90TmaWarpSpecializedAdapterINS1G_15DefaultEpilogueISK_SL_SL_NS1F_6thread17LinearCombinationISK_Li1EffLNS1K_9ScaleType4KindE0ELNS_15FloatRoundStyleE2ESK_EENS1_15EpilogueDefaultEEEEEvvEEEEvNT_6ParamsE:
        .type           _ZN7cutlass13device_kernelINS_4gemm6kernel13GemmUniversalIN4cute5tupleIJiiiiEEENS1_10collective13CollectiveMmaINS1_37MainloopSm90TmaGmmaWarpSpecializedFP8ILi14ENS5_IJNS4_1CILi4EEENSA_ILi2EEENSA_ILi1EEEEEENS1_32KernelTmaWarpSpecializedPingpongEEENS5_IJNSA_ILi64EEESH_NSA_ILi128EEEEEENS_12float_e5m2_tENS5_IJlSD_lEEESK_SL_NS4_8TiledMMAINS4_8MMA_AtomIJNS4_4SM904GMMA30MMA_64x64x32_F32E5M2E5M2_SS_TNILNSP_7ScaleInE1ELSR_1EEEEEENS4_6LayoutINS5_IJSD_SD_SD_EEENS5_IJNSA_ILi0EEESW_SW_EEEEENS5_IJNS4_10UnderscoreESZ_SZ_EEEEENS4_23SM90_TMA_LOAD_MULTICASTENS4_14ComposedLayoutINS4_7SwizzleILi3ELi4ELi3EEENS4_18smem_ptr_flag_bitsILi8EEENSU_INS5_IJNSA_ILi8EEESI_EEENS5_IJSI_SD_EEEEEEEvNS4_8identityES12_S1C_vS1D_EENS_8epilogue10collective6detail29Sm90TmaWarpSpecializedAdapterINS1G_15DefaultEpilogueISK_SL_SL_NS1F_6thread17LinearCombinationISK_Li1EffLNS1K_9ScaleType4KindE0ELNS_15FloatRoundStyleE2ESK_EENS1_15EpilogueDefaultEEEEEvvEEEEvNT_6ParamsE,@function
        .size           _ZN7cutlass13device_kernelINS_4gemm6kernel13GemmUniversalIN4cute5tupleIJiiiiEEENS1_10collective13CollectiveMmaINS1_37MainloopSm90TmaGmmaWarpSpecializedFP8ILi14ENS5_IJNS4_1CILi4EEENSA_ILi2EEENSA_ILi1EEEEEENS1_32KernelTmaWarpSpecializedPingpongEEENS5_IJNSA_ILi64EEESH_NSA_ILi128EEEEEENS_12float_e5m2_tENS5_IJlSD_lEEESK_SL_NS4_8TiledMMAINS4_8MMA_AtomIJNS4_4SM904GMMA30MMA_64x64x32_F32E5M2E5M2_SS_TNILNSP_7ScaleInE1ELSR_1EEEEEENS4_6LayoutINS5_IJSD_SD_SD_EEENS5_IJNSA_ILi0EEESW_SW_EEEEENS5_IJNS4_10UnderscoreESZ_SZ_EEEEENS4_23SM90_TMA_LOAD_MULTICASTENS4_14ComposedLayoutINS4_7SwizzleILi3ELi4ELi3EEENS4_18smem_ptr_flag_bitsILi8EEENSU_INS5_IJNSA_ILi8EEESI_EEENS5_IJSI_SD_EEEEEEEvNS4_8identityES12_S1C_vS1D_EENS_8epilogue10collective6detail29Sm90TmaWarpSpecializedAdapterINS1G_15DefaultEpilogueISK_SL_SL_NS1F_6thread17LinearCombinationISK_Li1EffLNS1K_9ScaleType4KindE0ELNS_15FloatRoundStyleE2ESK_EENS1_15EpilogueDefaultEEEEEvvEEEEvNT_6ParamsE,(.L_x_167 - _ZN7cutlass13device_kernelINS_4gemm6kernel13GemmUniversalIN4cute5tupleIJiiiiEEENS1_10collective13CollectiveMmaINS1_37MainloopSm90TmaGmmaWarpSpecializedFP8ILi14ENS5_IJNS4_1CILi4EEENSA_ILi2EEENSA_ILi1EEEEEENS1_32KernelTmaWarpSpecializedPingpongEEENS5_IJNSA_ILi64EEESH_NSA_ILi128EEEEEENS_12float_e5m2_tENS5_IJlSD_lEEESK_SL_NS4_8TiledMMAINS4_8MMA_AtomIJNS4_4SM904GMMA30MMA_64x64x32_F32E5M2E5M2_SS_TNILNSP_7ScaleInE1ELSR_1EEEEEENS4_6LayoutINS5_IJSD_SD_SD_EEENS5_IJNSA_ILi0EEESW_SW_EEEEENS5_IJNS4_10UnderscoreESZ_SZ_EEEEENS4_23SM90_TMA_LOAD_MULTICASTENS4_14ComposedLayoutINS4_7SwizzleILi3ELi4ELi3EEENS4_18smem_ptr_flag_bitsILi8EEENSU_INS5_IJNSA_ILi8EEESI_EEENS5_IJSI_SD_EEEEEEEvNS4_8identityES12_S1C_vS1D_EENS_8epilogue10collective6detail29Sm90TmaWarpSpecializedAdapterINS1G_15DefaultEpilogueISK_SL_SL_NS1F_6thread17LinearCombinationISK_Li1EffLNS1K_9ScaleType4KindE0ELNS_15FloatRoundStyleE2ESK_EENS1_15EpilogueDefaultEEEEEvvEEEEvNT_6ParamsE)
        .other          _ZN7cutlass13device_kernelINS_4gemm6kernel13GemmUniversalIN4cute5tupleIJiiiiEEENS1_10collective13CollectiveMmaINS1_37MainloopSm90TmaGmmaWarpSpecializedFP8ILi14ENS5_IJNS4_1CILi4EEENSA_ILi2EEENSA_ILi1EEEEEENS1_32KernelTmaWarpSpecializedPingpongEEENS5_IJNSA_ILi64EEESH_NSA_ILi128EEEEEENS_12float_e5m2_tENS5_IJlSD_lEEESK_SL_NS4_8TiledMMAINS4_8MMA_AtomIJNS4_4SM904GMMA30MMA_64x64x32_F32E5M2E5M2_SS_TNILNSP_7ScaleInE1ELSR_1EEEEEENS4_6LayoutINS5_IJSD_SD_SD_EEENS5_IJNSA_ILi0EEESW_SW_EEEEENS5_IJNS4_10UnderscoreESZ_SZ_EEEEENS4_23SM90_TMA_LOAD_MULTICASTENS4_14ComposedLayoutINS4_7SwizzleILi3ELi4ELi3EEENS4_18smem_ptr_flag_bitsILi8EEENSU_INS5_IJNSA_ILi8EEESI_EEENS5_IJSI_SD_EEEEEEEvNS4_8identityES12_S1C_vS1D_EENS_8epilogue10collective6detail29Sm90TmaWarpSpecializedAdapterINS1G_15DefaultEpilogueISK_SL_SL_NS1F_6thread17LinearCombinationISK_Li1EffLNS1K_9ScaleType4KindE0ELNS_15FloatRoundStyleE2ESK_EENS1_15EpilogueDefaultEEEEEvvEEEEvNT_6ParamsE,@"STO_CUDA_ENTRY STV_DEFAULT"
_ZN7cutlass13device_kernelINS_4gemm6kernel13GemmUniversalIN4cute5tupleIJiiiiEEENS1_10collective13CollectiveMmaINS1_37MainloopSm90TmaGmmaWarpSpecializedFP8ILi14ENS5_IJNS4_1CILi4EEENSA_ILi2EEENSA_ILi1EEEEEENS1_32KernelTmaWarpSpecializedPingpongEEENS5_IJNSA_ILi64EEESH_NSA_ILi128EEEEEENS_12float_e5m2_tENS5_IJlSD_lEEESK_SL_NS4_8TiledMMAINS4_8MMA_AtomIJNS4_4SM904GMMA30MMA_64x64x32_F32E5M2E5M2_SS_TNILNSP_7ScaleInE1ELSR_1EEEEEENS4_6LayoutINS5_IJSD_SD_SD_EEENS5_IJNSA_ILi0EEESW_SW_EEEEENS5_IJNS4_10UnderscoreESZ_SZ_EEEEENS4_23SM90_TMA_LOAD_MULTICASTENS4_14ComposedLayoutINS4_7SwizzleILi3ELi4ELi3EEENS4_18smem_ptr_flag_bitsILi8EEENSU_INS5_IJNSA_ILi8EEESI_EEENS5_IJSI_SD_EEEEEEEvNS4_8identityES12_S1C_vS1D_EENS_8epilogue10collective6detail29Sm90TmaWarpSpecializedAdapterINS1G_15DefaultEpilogueISK_SL_SL_NS1F_6thread17LinearCombinationISK_Li1EffLNS1K_9ScaleType4KindE0ELNS_15FloatRoundStyleE2ESK_EENS1_15EpilogueDefaultEEEEEvvEEEEvNT_6ParamsE:
[----:B------:R-:W-:Y:S01]  /*0000*/  LDC R1, c[0x0][0x28] ;  /* 0x00000a00ff017b82 */ /* 0x000fe20000000800 */
[----:B------:R-:W0:Y:S01]  /*0010*/  S2R R11, SR_TID.X ;  /* 0x00000000000b7919 */ /* 0x000e220000002100 */
[----:B------:R-:W-:Y:S01]  /*0020*/  ELECT P0, URZ, PT ;  /* 0x00000000003f782f */ /* 0x000fe20003800000 */
[----:B------:R-:W-:Y:S01]  /*0030*/  BSSY B0, `(.L_x_0) ;  /* 0x000000f000007945 */ /* 0x000fe20003800000 */
[--C-:B0-----:R-:W-:Y:S02]  /*0040*/  SHF.R.U32.HI R0, RZ, 0x5, R11.reuse ;  /* 0x00000005ff007819 */ /* 0x101fe4000001160b */
[----:B------:R-:W-:-:S03]  /*0050*/  SHF.R.U32.HI R3, RZ, 0x7, R11 ;  /* 0x00000007ff037819 */ /* 0x000fc6000001160b */
[----:B------:R-:W0:Y:S04]  /*0060*/  SHFL.IDX PT, R2, R0, RZ, 0x1f ;  /* 0x00001fff00027589 */ /* 0x000e2800000e0000 */
[----:B------:R1:W2:Y:S01]  /*0070*/  SHFL.IDX PT, R5, R3, RZ, 0x1f ;  /* 0x00001fff03057589 */ /* 0x0002a200000e0000 */
[----:B0-----:R-:W-:-:S13]  /*0080*/  ISETP.NE.OR P0, PT, R2, RZ, !P0 ;  /* 0x000000ff0200720c */ /* 0x001fda0004705670 */
[----:B-12---:R-:W-:Y:S05]  /*0090*/  @P0 BRA `(.L_x_1) ;  /* 0x0000000000200947 */ /* 0x006fea0003800000 */
[----:B------:R-:W-:Y:S02]  /*00a0*/  ULDC.64 UR4, c[0x0][0x198] ;  /* 0x0000660000047ab9 */ /* 0x000fe40000000a00 */
[----:B------:R-:W-:Y:S02]  /*00b0*/  UIADD3 UR6, UP0, UR4, 0xf0, URZ ;  /* 0x000000f004067890 */ /* 0x000fe4000ff1e03f */
[----:B------:R-:W-:Y:S02]  /*00c0*/  UIADD3 UR4, UP1, UR4, 0x1f0, URZ ;  /* 0x000001f004047890 */ /* 0x000fe4000ff3e03f */
[----:B------:R-:W-:Y:S02]  /*00d0*/  UIADD3.X UR7, URZ, UR5, URZ, UP0, !UPT ;  /* 0x000000053f077290 */ /* 0x000fe400087fe43f */
[----:B------:R-:W-:-:S07]  /*00e0*/  UIADD3.X UR5, URZ, UR5, URZ, UP1, !UPT ;  /* 0x000000053f057290 */ /* 0x000fce0008ffe43f */
[----:B------:R0:W-:Y:S02]  /*00f0*/  UTMACCTL.PF [UR6] ;  /* 0x00000000060079b9 */ /* 0x0001e40008040000 */
[----:B------:R0:W-:Y:S02]  /*0100*/  UTMACCTL.PF [UR4] ;  /* 0x00000000040079b9 */ /* 0x0001e40008040000 */
[----:B0-----:R-:W-:Y:S01]  /*0110*/  NOP ;  /* 0x0000000000007918 */ /* 0x001fe20000000000 */
.L_x_1:
[----:B------:R-:W-:Y:S05]  /*0120*/  BSYNC B0 ;  /* 0x0000000000007941 */ /* 0x000fea0003800000 */
.L_x_0:
[----:B------:R-:W0:Y:S02]  /*0130*/  SHFL.IDX PT, R6, R0, RZ, 0x1f ;  /* 0x00001fff00067589 */ /* 0x000e2400000e0000 */
[----:B0-----:R-:W-:-:S13]  /*0140*/  ISETP.NE.AND P0, PT, R6, RZ, PT ;  /* 0x000000ff0600720c */ /* 0x001fda0003f05270 */
[----:B------:R-:W-:Y:S05]  /*0150*/  @P0 BRA `(.L_x_2) ;  /* 0x0000000000b40947 */ /* 0x000fea0003800000 */
[----:B------:R-:W-:Y:S01]  /*0160*/  ELECT P0, URZ, PT ;  /* 0x00000000003f782f */ /* 0x000fe20003800000 */
[----:B------:R-:W-:-:S12]  /*0170*/  BSSY B0, `(.L_x_2) ;  /* 0x000002b000007945 */ /* 0x000fd80003800000 */
[----:B------:R-:W-:Y:S05]  /*0180*/  @!P0 BRA `(.L_x_3) ;  /* 0x0000000000a48947 */ /* 0x000fea0003800000 */
[----:B------:R-:W0:Y:S01]  /*0190*/  S2UR UR8, SR_CgaCtaId ;  /* 0x00000000000879c3 */ /* 0x000e220000008800 */
[----:B------:R-:W-:Y:S01]  /*01a0*/  UMOV UR4, 0x400 ;  /* 0x0000040000047882 */ /* 0x000fe20000000000 */
[----:B------:R-:W-:Y:S01]  /*01b0*/  UMOV UR5, 0x1 ;  /* 0x0000000100057882 */ /* 0x000fe20000000000 */
[----:B------:R-:W-:Y:S02]  /*01c0*/  UMOV UR6, 0x5 ;  /* 0x0000000500067882 */ /* 0x000fe40000000000 */
[----:B------:R-:W-:-:S04]  /*01d0*/  UIADD3 UR6, -UR6, 0x100000, URZ ;  /* 0x0010000006067890 */ /* 0x000fc8000fffe13f */
[----:B------:R-:W-:Y:S02]  /*01e0*/  USHF.L.U32 UR7, UR6, 0xb, URZ ;  /* 0x0000000b06077899 */ /* 0x000fe4000800063f */
[----:B------:R-:W-:Y:S02]  /*01f0*/  USHF.L.U32 UR6, UR6, 0x1, URZ ;  /* 0x0000000106067899 */ /* 0x000fe4000800063f */
[----:B0-----:R-:W-:Y:S02]  /*0200*/  ULEA UR8, UR8, UR4, 0x18 ;  /* 0x0000000408087291 */ /* 0x001fe4000f8ec03f */
[----:B------:R-:W-:-:S04]  /*0210*/  UIADD3 UR4, -UR5, 0x100000, URZ ;  /* 0x0010000005047890 */ /* 0x000fc8000fffe13f */
[----:B------:R-:W-:Y:S02]  /*0220*/  USHF.L.U32 UR5, UR4, 0xb, URZ ;  /* 0x0000000b04057899 */ /* 0x000fe4000800063f */
[----:B------:R-:W-:Y:S01]  /*0230*/  USHF.L.U32 UR4, UR4, 0x1, URZ ;  /* 0x0000000104047899 */ /* 0x000fe2000800063f */
[----:B------:R-:W0:Y:S11]  /*0240*/  FENCE.VIEW.ASYNC.S ;  /* 0x00000000000073c6 */ /* 0x000e360000000000 */
[----:B0-----:R0:W1:Y:S01]  /*0250*/  SYNCS.EXCH.64 URZ, [UR8], UR4 ;  /* 0x00000004083f75b2 */ /* 0x0010620008000100 */
[----:B------:R0:W2:Y:S01]  /*0260*/  SYNCS.EXCH.64 URZ, [UR8+0x70], UR6 ;  /* 0x00007006083f75b2 */ /* 0x0000a20008000100 */
[----:B------:R0:W3:Y:S01]  /*0270*/  SYNCS.EXCH.64 URZ, [UR8+0x8], UR4 ;  /* 0x00000804083f75b2 */ /* 0x0000e20008000100 */
[----:B------:R0:W4:Y:S01]  /*0280*/  SYNCS.EXCH.64 URZ, [UR8+0x78], UR6 ;  /* 0x00007806083f75b2 */ /* 0x0001220008000100 */
[----:B------:R0:W0:Y:S01]  /*0290*/  SYNCS.EXCH.64 URZ, [UR8+0x10], UR4 ;  /* 0x00001004083f75b2 */ /* 0x0000220008000100 */
        /* <DEDUP_REMOVED lines=23> */
[----:B-1234-:R-:W-:Y:S01]  /*0410*/  NOP ;  /* 0x0000000000007918 */ /* 0x01efe20000000000 */
.L_x_3:
[----:B0-----:R-:W-:Y:S05]  /*0420*/  BSYNC B0 ;  /* 0x0000000000007941 */ /* 0x001fea0003800000 */
.L_x_2:
[----:B------:R-:W-:Y:S01]  /*0430*/  SHF.R.S32.HI R4, RZ, 0x1f, R11 ;  /* 0x0000001fff047819 */ /* 0x000fe2000001140b */
[----:B------:R-:W0:Y:S01]  /*0440*/  SHFL.IDX PT, R7, R0, RZ, 0x1f ;  /* 0x00001fff00077589 */ /* 0x000e2200000e0000 */
[----:B------:R-:W1:Y:S01]  /*0450*/  S2UR UR13, SR_CTAID.X ;  /* 0x00000000000d79c3 */ /* 0x000e620000002500 */
[----:B------:R-:W-:Y:S02]  /*0460*/  ELECT P0, URZ, PT ;  /* 0x00000000003f782f */ /* 0x000fe40003800000 */
[----:B------:R-:W-:Y:S01]  /*0470*/  LEA.HI R4, R4, R11, RZ, 0x7 ;  /* 0x0000000b04047211 */ /* 0x000fe200078f38ff */
[----:B------:R-:W2:Y:S01]  /*0480*/  SHFL.IDX PT, R8, R0, RZ, 0x1f ;  /* 0x00001fff00087589 */ /* 0x000ea200000e0000 */
[----:B------:R-:W-:Y:S01]  /*0490*/  SHF.R.S32.HI R9, RZ, 0x1f, R6 ;  /* 0x0000001fff097819 */ /* 0x000fe20000011406 */
[----:B------:R-:W-:Y:S01]  /*04a0*/  ULDC UR4, c[0x0][0x150] ;  /* 0x0000540000047ab9 */ /* 0x000fe20000000800 */
[----:B------:R-:W-:Y:S01]  /*04b0*/  LOP3.LUT R4, R4, 0xffffff80, RZ, 0xc0, !PT ;  /* 0xffffff8004047812 */ /* 0x000fe200078ec0ff */
[----:B------:R-:W3:Y:S01]  /*04c0*/  S2R R16, SR_CTAID.Y ;  /* 0x0000000000107919 */ /* 0x000ee20000002600 */
[----:B------:R-:W-:Y:S01]  /*04d0*/  LEA.HI R9, R9, R6, RZ, 0x2 ;  /* 0x0000000609097211 */ /* 0x000fe200078f10ff */
[----:B------:R-:W4:Y:S01]  /*04e0*/  LDC R12, c[0x0][0x144] ;  /* 0x00005100ff0c7b82 */ /* 0x000f220000000800 */
[----:B------:R-:W-:Y:S01]  /*04f0*/  ELECT P1, URZ, PT ;  /* 0x00000000003f782f */ /* 0x000fe20003820000 */
[----:B------:R-:W-:Y:S01]  /*0500*/  IMAD.IADD R10, R11, 0x1, -R4 ;  /* 0x000000010b0a7824 */ /* 0x000fe200078e0a04 */
[----:B------:R5:W4:Y:S01]  /*0510*/  SHFL.IDX PT, R14, R3, RZ, 0x1f ;  /* 0x00001fff030e7589 */ /* 0x000b2200000e0000 */
[----:B------:R-:W-:Y:S01]  /*0520*/  LOP3.LUT R9, R9, 0x3ffffffc, RZ, 0xc0, !PT ;  /* 0x3ffffffc09097812 */ /* 0x000fe200078ec0ff */
[----:B------:R-:W-:Y:S01]  /*0530*/  ULDC UR5, c[0x0][0x154] ;  /* 0x0000550000057ab9 */ /* 0x000fe20000000800 */
[----:B------:R-:W-:Y:S01]  /*0540*/  UMOV UR12, 0x80 ;  /* 0x00000080000c7882 */ /* 0x000fe20000000000 */
[----:B------:R-:W-:Y:S01]  /*0550*/  SHF.R.S32.HI R19, RZ, 0x1f, R10 ;  /* 0x0000001fff137819 */ /* 0x000fe2000001140a */
[----:B------:R-:W3:Y:S01]  /*0560*/  LDC R13, c[0x0][0x140] ;  /* 0x00005000ff0d7b82 */ /* 0x000ee20000000800 */
[----:B------:R-:W-:Y:S01]  /*0570*/  IMAD.IADD R9, R6, 0x1, -R9 ;  /* 0x0000000106097824 */ /* 0x000fe200078e0a09 */
[----:B------:R-:W-:Y:S01]  /*0580*/  NOP ;  /* 0x0000000000007918 */ /* 0x000fe20000000000 */
[----:B------:R-:W-:Y:S01]  /*0590*/  LEA.HI R4, R19, R10, RZ, 0x3 ;  /* 0x0000000a13047211 */ /* 0x000fe200078f18ff */
[----:B------:R-:W-:Y:S01]  /*05a0*/  NOP ;  /* 0x0000000000007918 */ /* 0x000fe20000000000 */
[----:B-----5:R-:W-:Y:S01]  /*05b0*/  SHF.R.S32.HI R3, RZ, 0x1f, R2 ;  /* 0x0000001fff037819 */ /* 0x020fe20000011402 */
[----:B------:R-:W-:Y:S01]  /*05c0*/  VIADD R40, R5, 0xffffffff ;  /* 0xffffffff05287836 */ /* 0x000fe20000000000 */
[----:B0-----:R-:W-:Y:S01]  /*05d0*/  ISETP.NE.OR P0, PT, R7, RZ, !P0 ;  /* 0x000000ff0700720c */ /* 0x001fe20004705670 */
[----:B------:R-:W0:Y:S01]  /*05e0*/  LDC R25, c[0x0][0x148] ;  /* 0x00005200ff197b82 */ /* 0x000e220000000800 */
[----:B------:R-:W-:-:S02]  /*05f0*/  SHF.R.S32.HI R7, RZ, 0x3, R4 ;  /* 0x00000003ff077819 */ /* 0x000fc40000011404 */
[----:B-1----:R-:W-:Y:S02]  /*0600*/  I2FP.F32.U32 R0, UR13 ;  /* 0x0000000d00007c45 */ /* 0x002fe40008201000 */
[----:B------:R-:W-:Y:S02]  /*0610*/  SHF.R.S32.HI R4, RZ, 0x1f, R4 ;  /* 0x0000001fff047819 */ /* 0x000fe40000011404 */
[----:B------:R-:W-:Y:S01]  /*0620*/  LEA.HI R3, R3, R2, RZ, 0x2 ;  /* 0x0000000203037211 */ /* 0x000fe200078f10ff */
[----:B------:R-:W-:Y:S01]  /*0630*/  FMUL R0, R0, UR4 ;  /* 0x0000000400007c20 */ /* 0x000fe20008400000 */
[----:B------:R-:W-:Y:S01]  /*0640*/  LEA.HI R4, R4, R7, RZ, 0x2 ;  /* 0x0000000704047211 */ /* 0x000fe200078f10ff */
[----:B------:R-:W-:Y:S01]  /*0650*/  UMOV UR4, 0x20 ;  /* 0x0000002000047882 */ /* 0x000fe20000000000 */
[----:B--2---:R-:W-:Y:S01]  /*0660*/  ISETP.NE.OR P1, PT, R8, RZ, !P1 ;  /* 0x000000ff0800720c */ /* 0x004fe20004f25670 */
[----:B------:R-:W-:Y:S01]  /*0670*/  VOTEU.ALL UP2, P0 ;  /* 0x00000000003f7886 */ /* 0x000fe20000040000 */
[----:B------:R-:W-:Y:S01]  /*0680*/  LOP3.LUT R4, R4, 0xfffffffc, RZ, 0xc0, !PT ;  /* 0xfffffffc04047812 */ /* 0x000fe200078ec0ff */
[----:B------:R-:W1:Y:S01]  /*0690*/  F2I.U32.TRUNC.NTZ R0, R0 ;  /* 0x0000000000007305 */ /* 0x000e62000020f000 */
[----:B------:R-:W-:Y:S01]  /*06a0*/  LOP3.LUT R3, R3, 0xfffffffc, RZ, 0xc0, !PT ;  /* 0xfffffffc03037812 */ /* 0x000fe200078ec0ff */
[----:B------:R-:W-:Y:S01]  /*06b0*/  VOTEU.ALL UP0, P0 ;  /* 0x00000000003f7886 */ /* 0x000fe20000000000 */
[----:B------:R-:W2:Y:S01]  /*06c0*/  @!UP2 S2UR UR7, SR_CgaCtaId ;  /* 0x000000000007a9c3 */ /* 0x000ea20000008800 */
[----:B------:R-:W-:Y:S01]  /*06d0*/  IMAD.IADD R4, R7, 0x1, -R4 ;  /* 0x0000000107047824 */ /* 0x000fe200078e0a04 */
[----:B------:R-:W-:Y:S01]  /*06e0*/  @!UP2 UMOV UR6, 0x400 ;  /* 0x000004000006a882 */ /* 0x000fe20000000000 */
[----:B------:R-:W-:Y:S01]  /*06f0*/  IMAD.IADD R18, R2, 0x1, -R3 ;  /* 0x0000000102127824 */ /* 0x000fe200078e0a03 */
[----:B---3--:R-:W-:Y:S01]  /*0700*/  ISETP.EQ.U32.AND P2, PT, R13, 0x1, PT ;  /* 0x000000010d00780c */ /* 0x008fe20003f42070 */
[----:B------:R-:W-:Y:S01]  /*0710*/  IMAD R4, R9, 0x4, R4 ;  /* 0x0000000409047824 */ /* 0x000fe200078e0204 */
[----:B------:R-:W-:Y:S01]  /*0720*/  VOTEU.ALL UP1, P0 ;  /* 0x00000000003f7886 */ /* 0x000fe20000020000 */
[----:B------:R-:W-:Y:S01]  /*0730*/  VOTEU.ALL UP3, P1 ;  /* 0x00000000003f7886 */ /* 0x000fe20000860000 */
[----:B------:R-:W-:Y:S01]  /*0740*/  VOTEU.ALL UP4, P1 ;  /* 0x00000000003f7886 */ /* 0x000fe20000880000 */
[----:B------:R-:W-:Y:S01]  /*0750*/  VOTEU.ALL UP5, P1 ;  /* 0x00000000003f7886 */ /* 0x000fe200008a0000 */
[----:B------:R-:W-:Y:S01]  /*0760*/  SHF.R.S32.HI R3, RZ, 0x1f, R4 ;  /* 0x0000001fff037819 */ /* 0x000fe20000011404 */
[----:B------:R-:W-:Y:S01]  /*0770*/  IMAD.MOV.U32 R13, RZ, RZ, 0x1 ;  /* 0x00000001ff0d7424 */ /* 0x000fe200078e00ff */
[----:B------:R-:W3:Y:S01]  /*0780*/  @!UP3 S2UR UR10, SR_CgaCtaId ;  /* 0x00000000000ab9c3 */ /* 0x000ee20000008800 */
[----:B-1----:R-:W-:Y:S01]  /*0790*/  IMAD.MOV R7, RZ, RZ, -R0 ;  /* 0x000000ffff077224 */ /* 0x002fe200078e0a00 */
[----:B------:R-:W-:Y:S01]  /*07a0*/  LEA.HI R3, R3, R4, RZ, 0x2 ;  /* 0x0000000403037211 */ /* 0x000fe200078f10ff */
[----:B------:R-:W-:Y:S01]  /*07b0*/  @!UP3 UMOV UR9, 0x400 ;  /* 0x000004000009b882 */ /* 0x000fe20000000000 */
[----:B------:R-:W-:Y:S01]  /*07c0*/  I2FP.F32.U32 R0, R16 ;  /* 0x0000001000007245 */ /* 0x000fe20000201000 */
[----:B----4-:R-:W-:Y:S01]  /*07d0*/  IMAD R24, R12, R7, UR13 ;  /* 0x0000000d0c187e24 */ /* 0x010fe2000f8e0207 */
[----:B------:R-:W-:Y:S01]  /*07e0*/  LOP3.LUT R7, R3, 0xfffffffc, RZ, 0xc0, !PT ;  /* 0xfffffffc03077812 */ /* 0x000fe200078ec0ff */
[----:B------:R-:W-:Y:S01]  /*07f0*/  IMAD.SHL.U32 R3, R4, 0x4, RZ ;  /* 0x0000000404037824 */ /* 0x000fe200078e00ff */
[----:B------:R-:W-:Y:S01]  /*0800*/  LOP3.LUT P0, RZ, R10, 0x7, RZ, 0xc0, !PT ;  /* 0x000000070aff7812 */ /* 0x000fe2000780c0ff */
[----:B------:R-:W-:Y:S01]  /*0810*/  FMUL R0, R0, UR5 ;  /* 0x0000000500007c20 */ /* 0x000fe20008400000 */
[----:B------:R-:W-:-:S04]  /*0820*/  @!UP2 UIADD3 UR4, -UR4, 0x100000, URZ ;  /* 0x001000000404a890 */ /* 0x000fc8000fffe13f */
[----:B------:R-:W-:Y:S02]  /*0830*/  @!UP2 USHF.L.U32 UR5, UR4, 0xb, URZ ;  /* 0x0000000b0405a899 */ /* 0x000fe4000800063f */
[----:B------:R-:W-:Y:S01]  /*0840*/  @!UP2 USHF.L.U32 UR4, UR4, 0x1, URZ ;  /* 0x000000010404a899 */ /* 0x000fe2000800063f */
[C---:B------:R-:W-:Y:S01]  /*0850*/  IMAD.IADD R7, R4.reuse, 0x1, -R7 ;  /* 0x0000000104077824 */ /* 0x040fe200078e0a07 */
[----:B------:R-:W-:Y:S01]  /*0860*/  LOP3.LUT R12, R4, 0xc, R3, 0x78, !PT ;  /* 0x0000000c040c7812 */ /* 0x000fe200078e7803 */
[----:B--2---:R-:W-:Y:S01]  /*0870*/  @!UP2 ULEA UR8, UR7, UR6, 0x18 ;  /* 0x000000060708a291 */ /* 0x004fe2000f8ec03f */
[----:B------:R-:W-:Y:S01]  /*0880*/  ISETP.GE.U32.AND P6, PT, R40, 0x2, PT ;  /* 0x000000022800780c */ /* 0x000fe20003fc6070 */
[----:B------:R-:W1:Y:S01]  /*0890*/  F2I.U32.TRUNC.NTZ R0, R0 ;  /* 0x0000000000007305 */ /* 0x000e62000020f000 */
[----:B------:R-:W-:Y:S01]  /*08a0*/  ISETP.NE.AND P4, PT, R7, R24, PT ;  /* 0x000000180700720c */ /* 0x000fe20003f85270 */
[----:B------:R-:W-:-:S04]  /*08b0*/  @!UP3 UIADD3 UR6, -UR12, 0x100000, URZ ;  /* 0x001000000c06b890 */ /* 0x000fc8000fffe13f */
[----:B------:R-:W-:Y:S02]  /*08c0*/  @!UP3 USHF.L.U32 UR7, UR6, 0xb, URZ ;  /* 0x0000000b0607b899 */ /* 0x000fe4000800063f */
[----:B------:R-:W-:Y:S01]  /*08d0*/  @!UP3 USHF.L.U32 UR6, UR6, 0x1, URZ ;  /* 0x000000010606b899 */ /* 0x000fe2000800063f */
[----:B------:R-:W-:Y:S01]  /*08e0*/  ISETP.LT.U32.AND P0, PT, R12, 0x8, !P0 ;  /* 0x000000080c00780c */ /* 0x000fe20004701070 */
[----:B------:R-:W-:Y:S01]  /*08f0*/  VOTEU.ALL UP2, P1 ;  /* 0x00000000003f7886 */ /* 0x000fe20000840000 */
[----:B------:R-:W-:Y:S02]  /*0900*/  R2UR UR11, R14 ;  /* 0x000000000e0b72ca */ /* 0x000fe400000e0000 */
[----:B------:R-:W-:Y:S01]  /*0910*/  ISETP.NE.AND P3, PT, R5, RZ, PT ;  /* 0x000000ff0500720c */ /* 0x000fe20003f65270 */
[----:B---3--:R-:W-:Y:S01]  /*0920*/  @!UP3 ULEA UR9, UR10, UR9, 0x18 ;  /* 0x000000090a09b291 */ /* 0x008fe2000f8ec03f */
[----:B------:R-:W2:Y:S02]  /*0930*/  FENCE.VIEW.ASYNC.S ;  /* 0x00000000000073c6 */ /* 0x000ea40000000000 */
[----:B--2---:R2:W3:Y:S01]  /*0940*/  @!UP0 SYNCS.EXCH.64 URZ, [UR8+0x110], UR4 ;  /* 0x00011004083f85b2 */ /* 0x0044e20008000100 */
[----:B------:R-:W-:Y:S01]  /*0950*/  VOTEU.ALL UP3, P1 ;  /* 0x00000000003f7886 */ /* 0x000fe20000860000 */
[----:B------:R-:W-:-:S02]  /*0960*/  ISETP.NE.AND P1, PT, R18, 0x3, PT ;  /* 0x000000031200780c */ /* 0x000fc40003f25270 */
[----:B------:R-:W-:Y:S01]  /*0970*/  @P4 SHF.R.S32.HI R3, RZ, 0x1f, R12 ;  /* 0x0000001fff034819 */ /* 0x000fe2000001140c */
[----:B-1----:R-:W-:Y:S01]  /*0980*/  IMAD.MOV R26, RZ, RZ, -R0 ;  /* 0x000000ffff1a7224 */ /* 0x002fe200078e0a00 */
[----:B------:R-:W-:Y:S02]  /*0990*/  ISETP.EQ.OR P1, PT, R18, RZ, !P1 ;  /* 0x000000ff1200720c */ /* 0x000fe40004f22670 */
[----:B------:R-:W-:Y:S01]  /*09a0*/  @P4 LEA.HI R3, R3, R12, RZ, 0x2 ;  /* 0x0000000c03034211 */ /* 0x000fe200078f10ff */
[----:B0-----:R-:W-:Y:S01]  /*09b0*/  IMAD R0, R25, R26, R16 ;  /* 0x0000001a19007224 */ /* 0x001fe200078e0210 */
[----:B------:R-:W-:Y:S02]  /*09c0*/  ISETP.EQ.AND P1, PT, R5, RZ, P1 ;  /* 0x000000ff0500720c */ /* 0x000fe40000f22270 */
[----:B------:R-:W-:Y:S02]  /*09d0*/  @P4 SHF.R.S32.HI R3, RZ, 0x2, R3 ;  /* 0x00000002ff034819 */ /* 0x000fe40000011403 */
[----:B------:R-:W-:Y:S01]  /*09e0*/  SEL R7, RZ, 0x1, !P1 ;  /* 0x00000001ff077807 */ /* 0x000fe20004800000 */
[----:B------:R2:W0:Y:S01]  /*09f0*/  @!UP1 SYNCS.EXCH.64 URZ, [UR8+0x118], UR4 ;  /* 0x00011804083f95b2 */ /* 0x0004220008000100 */
[----:B------:R-:W-:Y:S01]  /*0a00*/  @P4 ISETP.NE.AND P5, PT, R3, R0, PT ;  /* 0x000000000300420c */ /* 0x000fe20003fa5270 */
[----:B------:R-:W-:Y:S01]  /*0a10*/  NOP ;  /* 0x0000000000007918 */ /* 0x000fe20000000000 */
[----:B------:R-:W-:-:S02]  /*0a20*/  SEL R0, RZ, 0x1, !P0 ;  /* 0x00000001ff007807 */ /* 0x000fc40004000000 */
[----:B------:R-:W-:Y:S02]  /*0a30*/  @P4 SEL R13, RZ, 0x1, P5 ;  /* 0x00000001ff0d4807 */ /* 0x000fe40002800000 */
[----:B------:R-:W-:Y:S02]  /*0a40*/  SEL R7, R7, 0x2, P6 ;  /* 0x0000000207077807 */ /* 0x000fe40003000000 */
[----:B------:R-:W-:Y:S01]  /*0a50*/  LOP3.LUT R13, R13, R0, RZ, 0xc0, !PT ;  /* 0x000000000d0d7212 */ /* 0x000fe200078ec0ff */
[----:B------:R2:W1:Y:S01]  /*0a60*/  @!UP2 SYNCS.EXCH.64 URZ, [UR9+0xf0], UR6 ;  /* 0x0000f006093fa5b2 */ /* 0x0004620008000100 */
[----:B------:R2:W4:Y:S01]  /*0a70*/  @!UP3 SYNCS.EXCH.64 URZ, [UR9+0xf8], UR6 ;  /* 0x0000f806093fb5b2 */ /* 0x0005220008000100 */
[----:B------:R2:W0:Y:S01]  /*0a80*/  @!UP4 SYNCS.EXCH.64 URZ, [UR9+0x100], UR6 ;  /* 0x00010006093fc5b2 */ /* 0x0004220008000100 */
[----:B------:R2:W0:Y:S01]  /*0a90*/  @!UP5 SYNCS.EXCH.64 URZ, [UR9+0x108], UR6 ;  /* 0x00010806093fd5b2 */ /* 0x0004220008000100 */
[----:B------:R-:W-:Y:S01]  /*0aa0*/  NOP ;  /* 0x0000000000007918 */ /* 0x000fe20000000000 */
[----:B--23--:R-:W-:Y:S05]  /*0ab0*/  @!P2 BRA `(.L_x_4) ;  /* 0x000000000008a947 */ /* 0x00cfea0003800000 */
[----:B01--4-:R-:W-:Y:S01]  /*0ac0*/  UCGABAR_ARV ;  /* 0x00000000000079c7 */ /* 0x013fe20008000000 */
[----:B------:R-:W-:Y:S05]  /*0ad0*/  BRA `(.L_x_5) ;  /* 0x0000000000047947 */ /* 0x000fea0003800000 */
.L_x_4:
[----:B01--4-:R-:W-:Y:S01]  /*0ae0*/  NOP ;  /* 0x0000000000007918 */ /* 0x013fe20000000000 */
.L_x_5:
[----:B------:R-:W-:Y:S01]  /*0af0*/  ULDC.64 UR4, c[0x0][0x598] ;  /* 0x0001660000047ab9 */ /* 0x000fe20000000a00 */
[----:B------:R-:W-:Y:S01]  /*0b00*/  ULDC.64 UR20, c[0x0][0x208] ;  /* 0x0000820000147ab9 */ /* 0x000fe20000000a00 */
[----:B------:R-:W-:-:S04]  /*0b10*/  ISETP.NE.U32.AND P0, PT, RZ, UR4, PT ;  /* 0x00000004ff007c0c */ /* 0x000fc8000bf05070 */
[----:B------:R-:W-:-:S13]  /*0b20*/  ISETP.NE.AND.EX P0, PT, RZ, UR5, PT, P0 ;  /* 0x00000005ff007c0c */ /* 0x000fda000bf05300 */
[----:B------:R-:W-:Y:S05]  /*0b30*/  @!P0 BRA `(.L_x_6) ;  /* 0x00000000001c8947 */ /* 0x000fea0003800000 */
[----:B------:R-:W0:Y:S02]  /*0b40*/  LDC.64 R2, c[0x0][0x598] ;  /* 0x00016600ff027b82 */ /* 0x000e240000000a00 */
[----:B0-----:R-:W2:Y:S02]  /*0b50*/  LDG.E.64 R2, desc[UR20][R2.64] ;  /* 0x0000001402027981 */ /* 0x001ea4000c1e1b00 */
[----:B--2---:R-:W-:-:S04]  /*0b60*/  ISETP.NE.U32.AND P0, PT, R2, RZ, PT ;  /* 0x000000ff0200720c */ /* 0x004fc80003f05070 */
[----:B------:R-:W-:-:S13]  /*0b70*/  ISETP.NE.AND.EX P0, PT, R3, RZ, PT, P0 ;  /* 0x000000ff0300720c */ /* 0x000fda0003f05300 */
[----:B------:R-:W-:Y:S05]  /*0b80*/  @!P0 BRA `(.L_x_6) ;  /* 0x0000000000088947 */ /* 0x000fea0003800000 */
[----:B------:R0:W5:Y:S01]  /*0b90*/  LD.E R14, desc[UR20][R2.64] ;  /* 0x00000014020e7980 */ /* 0x000162000c101900 */
[----:B------:R-:W-:Y:S05]  /*0ba0*/  BRA `(.L_x_7) ;  /* 0x0000000000207947 */ /* 0x000fea0003800000 */
.L_x_6:
[----:B------:R-:W-:Y:S02]  /*0bb0*/  ULDC.64 UR4, c[0x0][0x588] ;  /* 0x0001620000047ab9 */ /* 0x000fe40000000a00 */
[----:B------:R-:W-:-:S04]  /*0bc0*/  ISETP.NE.U32.AND P0, PT, RZ, UR4, PT ;  /* 0x00000004ff007c0c */ /* 0x000fc8000bf05070 */
[----:B------:R-:W-:-:S13]  /*0bd0*/  ISETP.NE.AND.EX P0, PT, RZ, UR5, PT, P0 ;  /* 0x00000005ff007c0c */ /* 0x000fda000bf05300 */
[----:B------:R-:W-:Y:S05]  /*0be0*/  @!P0 BRA `(.L_x_8) ;  /* 0x00000000000c8947 */ /* 0x000fea0003800000 */
[----:B------:R-:W0:Y:S02]  /*0bf0*/  LDC.64 R14, c[0x0][0x588] ;  /* 0x00016200ff0e7b82 */ /* 0x000e240000000a00 */
[----:B0-----:R1:W5:Y:S01]  /*0c00*/  LDG.E R14, desc[UR20][R14.64] ;  /* 0x000000140e0e7981 */ /* 0x001362000c1e1900 */
[----:B------:R-:W-:Y:S05]  /*0c10*/  BRA `(.L_x_7) ;  /* 0x0000000000047947 */ /* 0x000fea0003800000 */
.L_x_8:
[----:B------:R-:W2:Y:S02]  /*0c20*/  LDC R14, c[0x0][0x580] ;  /* 0x00016000ff0e7b82 */ /* 0x000ea40000000800 */
.L_x_7:
[----:B------:R-:W-:Y:S02]  /*0c30*/  ULDC.64 UR4, c[0x0][0x5a0] ;  /* 0x0001680000047ab9 */ /* 0x000fe40000000a00 */
[----:B------:R-:W-:-:S04]  /*0c40*/  ISETP.NE.U32.AND P0, PT, RZ, UR4, PT ;  /* 0x00000004ff007c0c */ /* 0x000fc8000bf05070 */
[----:B------:R-:W-:-:S13]  /*0c50*/  ISETP.NE.AND.EX P0, PT, RZ, UR5, PT, P0 ;  /* 0x00000005ff007c0c */ /* 0x000fda000bf05300 */
[----:B------:R-:W-:Y:S05]  /*0c60*/  @!P0 BRA `(.L_x_9) ;  /* 0x00000000001c8947 */ /* 0x000fea0003800000 */
[----:B0-----:R-:W0:Y:S02]  /*0c70*/  LDC.64 R2, c[0x0][0x5a0] ;  /* 0x00016800ff027b82 */ /* 0x001e240000000a00 */
[----:B0-----:R-:W3:Y:S02]  /*0c80*/  LDG.E.64 R2, desc[UR20][R2.64] ;  /* 0x0000001402027981 */ /* 0x001ee4000c1e1b00 */
[----:B---3--:R-:W-:-:S04]  /*0c90*/  ISETP.NE.U32.AND P0, PT, R2, RZ, PT ;  /* 0x000000ff0200720c */ /* 0x008fc80003f05070 */
[----:B------:R-:W-:-:S13]  /*0ca0*/  ISETP.NE.AND.EX P0, PT, R3, RZ, PT, P0 ;  /* 0x000000ff0300720c */ /* 0x000fda0003f05300 */
[----:B------:R-:W-:Y:S05]  /*0cb0*/  @!P0 BRA `(.L_x_9) ;  /* 0x0000000000088947 */ /* 0x000fea0003800000 */
[----:B-1----:R0:W5:Y:S01]  /*0cc0*/  LD.E R15, desc[UR20][R2.64] ;  /* 0x00000014020f7980 */ /* 0x002162000c101900 */
[----:B------:R-:W-:Y:S05]  /*0cd0*/  BRA `(.L_x_10) ;  /* 0x0000000000207947 */ /* 0x000fea0003800000 */
.L_x_9:
[----:B------:R-:W-:Y:S02]  /*0ce0*/  ULDC.64 UR4, c[0x0][0x590] ;  /* 0x0001640000047ab9 */ /* 0x000fe40000000a00 */
[----:B------:R-:W-:-:S04]  /*0cf0*/  ISETP.NE.U32.AND P0, PT, RZ, UR4, PT ;  /* 0x00000004ff007c0c */ /* 0x000fc8000bf05070 */
[----:B------:R-:W-:-:S13]  /*0d00*/  ISETP.NE.AND.EX P0, PT, RZ, UR5, PT, P0 ;  /* 0x00000005ff007c0c */ /* 0x000fda000bf05300 */
[----:B------:R-:W-:Y:S05]  /*0d10*/  @!P0 BRA `(.L_x_11) ;  /* 0x00000000000c8947 */ /* 0x000fea0003800000 */
[----:B0-----:R-:W1:Y:S02]  /*0d20*/  LDC.64 R2, c[0x0][0x590] ;  /* 0x00016400ff027b82 */ /* 0x001e640000000a00 */
[----:B-1----:R1:W5:Y:S01]  /*0d30*/  LDG.E R15, desc[UR20][R2.64] ;  /* 0x00000014020f7981 */ /* 0x002362000c1e1900 */
[----:B------:R-:W-:Y:S05]  /*0d40*/  BRA `(.L_x_10) ;  /* 0x0000000000047947 */ /* 0x000fea0003800000 */
.L_x_11:
[----:B-1----:R-:W3:Y:S02]  /*0d50*/  LDC R15, c[0x0][0x584] ;  /* 0x00016100ff0f7b82 */ /* 0x002ee40000000800 */
.L_x_10:
[----:B------:R-:W4:Y:S01]  /*0d60*/  LDC R0, c[0x0][0x65c] ;  /* 0x00019700ff007b82 */ /* 0x000f220000000800 */
[----:B------:R-:W-:Y:S01]  /*0d70*/  ULDC UR8, c[0x0][0x28c] ;  /* 0x0000a30000087ab9 */ /* 0x000fe20000000800 */
[----:B------:R-:W-:Y:S01]  /*0d80*/  ISETP.NE.AND P0, PT, R5, 0x2, PT ;  /* 0x000000020500780c */ /* 0x000fe20003f05270 */
[----:B------:R-:W-:Y:S01]  /*0d90*/  UIADD3 UR8, UR8, 0x7f, URZ ;  /* 0x0000007f08087890 */ /* 0x000fe2000fffe03f */
[----:B------:R-:W-:Y:S01]  /*0da0*/  IMAD.U32 R4, RZ, RZ, UR13 ;  /* 0x0000000dff047e24 */ /* 0x000fe2000f8e00ff */
[----:B------:R-:W-:Y:S01]  /*0db0*/  UMOV UR5, URZ ;  /* 0x0000003f00057c82 */ /* 0x000fe20008000000 */
[----:B------:R-:W-:Y:S01]  /*0dc0*/  UMOV UR4, URZ ;  /* 0x0000003f00047c82 */ /* 0x000fe20008000000 */
[----:B------:R-:W-:-:S04]  /*0dd0*/  USHF.R.S32.HI UR9, URZ, 0x1f, UR8 ;  /* 0x0000001f3f097899 */ /* 0x000fc80008011408 */
[----:B------:R-:W-:Y:S01]  /*0de0*/  ULEA.HI UR9, UR9, UR8, URZ, 0x7 ;  /* 0x0000000809097291 */ /* 0x000fe2000f8f383f */
[----:B----4-:R-:W-:-:S13]  /*0df0*/  ISETP.NE.AND P4, PT, R0, 0x1, PT ;  /* 0x000000010000780c */ /* 0x010fda0003f85270 */
[----:B01----:R-:W0:Y:S01]  /*0e00*/  @P4 LDC R3, c[0x0][0x10] ;  /* 0x00000400ff034b82 */ /* 0x003e220000000800 */
[----:B------:R-:W-:Y:S02]  /*0e10*/  @P4 IMAD.MOV.U32 R17, RZ, RZ, RZ ;  /* 0x000000ffff114224 */ /* 0x000fe400078e00ff */
[----:B------:R-:W-:-:S05]  /*0e20*/  @P4 IMAD.MOV.U32 R5, RZ, RZ, RZ ;  /* 0x000000ffff054224 */ /* 0x000fca00078e00ff */
[----:B------:R-:W1:Y:S01]  /*0e30*/  @!P4 LDC R9, c[0x0][0xc] ;  /* 0x00000300ff09cb82 */ /* 0x000e620000000800 */
[----:B------:R-:W-:Y:S01]  /*0e40*/  ULDC UR6, c[0x0][0xc] ;  /* 0x0000030000067ab9 */ /* 0x000fe20000000800 */
[----:B------:R-:W-:Y:S02]  /*0e50*/  ULDC UR7, c[0x0][0x10] ;  /* 0x0000040000077ab9 */ /* 0x000fe40000000800 */
[----:B------:R-:W-:-:S04]  /*0e60*/  UIMAD.WIDE.U32 UR6, UR6, UR7, URZ ;  /* 0x00000007060672a5 */ /* 0x000fc8000f8e003f */
[----:B------:R-:W4:Y:S01]  /*0e70*/  LDC R8, c[0x0][0x14] ;  /* 0x00000500ff087b82 */ /* 0x000f220000000800 */
[----:B0-----:R-:W-:Y:S01]  /*0e80*/  @P4 IMAD.WIDE.U32 R2, R3, UR13, R16 ;  /* 0x0000000d03024c25 */ /* 0x001fe2000f8e0010 */
[----:B------:R-:W-:-:S03]  /*0e90*/  USHF.R.S32.HI UR13, URZ, 0x7, UR9 ;  /* 0x000000073f0d7899 */ /* 0x000fc60008011409 */
[----:B------:R-:W-:Y:S02]  /*0ea0*/  @P4 IMAD.IADD R3, R3, 0x1, R5 ;  /* 0x0000000103034824 */ /* 0x000fe400078e0205 */
[----:B------:R-:W-:Y:S02]  /*0eb0*/  IMAD.MOV.U32 R5, RZ, RZ, RZ ;  /* 0x000000ffff057224 */ /* 0x000fe400078e00ff */
[----:B-1----:R-:W-:-:S04]  /*0ec0*/  @!P4 IMAD.WIDE.U32 R4, R16, R9, R4 ;  /* 0x000000091004c225 */ /* 0x002fc800078e0004 */
[----:B------:R-:W-:Y:S02]  /*0ed0*/  @!P4 IMAD.MOV.U32 R2, RZ, RZ, R4 ;  /* 0x000000ffff02c224 */ /* 0x000fe400078e0004 */
[C---:B----4-:R-:W-:Y:S02]  /*0ee0*/  IMAD R21, R8.reuse, UR7, RZ ;  /* 0x0000000708157c24 */ /* 0x050fe4000f8e02ff */
[----:B------:R-:W-:Y:S01]  /*0ef0*/  IMAD.WIDE.U32 R8, R8, UR6, RZ ;  /* 0x0000000608087c25 */ /* 0x000fe2000f8e00ff */
[----:B------:R-:W-:-:S03]  /*0f00*/  ULDC.64 UR6, c[0x0][0x650] ;  /* 0x0001940000067ab9 */ /* 0x000fc60000000a00 */
[----:B------:R-:W-:Y:S02]  /*0f10*/  @!P4 IMAD.MOV.U32 R3, RZ, RZ, R5 ;  /* 0x000000ffff03c224 */ /* 0x000fe400078e0005 */
[----:B------:R-:W-:Y:S01]  /*0f20*/  IMAD.IADD R0, R9, 0x1, R21 ;  /* 0x0000000109007824 */ /* 0x000fe200078e0215 */
[----:B------:R-:W-:Y:S06]  /*0f30*/  @P0 BRA `(.L_x_12) ;  /* 0x0000000000240947 */ /* 0x000fec0003800000 */
[----:B------:R-:W-:Y:S01]  /*0f40*/  USHF.R.U32.HI UR4, URZ, 0x1, UR13 ;  /* 0x000000013f047899 */ /* 0x000fe2000801160d */
[----:B------:R-:W-:Y:S01]  /*0f50*/  IADD3 R2, P0, R2, R8, RZ ;  /* 0x0000000802027210 */ /* 0x000fe20007f1e0ff */
[----:B------:R-:W-:Y:S02]  /*0f60*/  UISETP.GE.U32.AND UP0, UPT, UR13, 0xe, UPT ;  /* 0x0000000e0d00788c */ /* 0x000fe4000bf06070 */
[----:B------:R-:W-:Y:S02]  /*0f70*/  UIMAD.WIDE.U32 UR4, UR4, -0x6db6db6d, URZ ;  /* 0x92492493040478a5 */ /* 0x000fe4000f8e003f */
[----:B------:R-:W-:Y:S02]  /*0f80*/  IMAD.X R3, R0, 0x1, R3, P0 ;  /* 0x0000000100037824 */ /* 0x000fe400000e0603 */
[----:B------:R-:W-:-:S03]  /*0f90*/  USHF.R.U32.HI UR5, URZ, 0x2, UR5 ;  /* 0x000000023f057899 */ /* 0x000fc60008011605 */
[----:B------:R-:W-:Y:S02]  /*0fa0*/  UMOV UR4, URZ ;  /* 0x0000003f00047c82 */ /* 0x000fe40008000000 */
[----:B------:R-:W-:Y:S02]  /*0fb0*/  @UP0 ULOP3.LUT UR4, UR5, 0x1, URZ, 0xc0, !UPT ;  /* 0x0000000105040892 */ /* 0x000fe4000f8ec03f */
[----:B------:R-:W-:-:S12]  /*0fc0*/  UIMAD UR5, UR5, -0xe, UR13 ;  /* 0xfffffff2050578a4 */ /* 0x000fd8000f8e020d */
.L_x_12:
[----:B------:R-:W-:Y:S01]  /*0fd0*/  ISETP.GE.U32.AND P0, PT, R2, UR6, PT ;  /* 0x0000000602007c0c */ /* 0x000fe2000bf06070 */
[----:B------:R-:W-:Y:S01]  /*0fe0*/  IMAD.MOV.U32 R6, RZ, RZ, -0x1 ;  /* 0xffffffffff067424 */ /* 0x000fe200078e00ff */
[----:B------:R-:W-:Y:S01]  /*0ff0*/  PRMT R20, RZ, 0x7610, R20 ;  /* 0x00007610ff147816 */ /* 0x000fe20000000014 */
[----:B------:R-:W-:Y:S01]  /*1000*/  IMAD.MOV.U32 R4, RZ, RZ, -0x1 ;  /* 0xffffffffff047424 */ /* 0x000fe200078e00ff */
[----:B------:R-:W-:Y:S01]  /*1010*/  ISETP.GE.U32.AND.EX P0, PT, R3, UR7, PT, P0 ;  /* 0x0000000703007c0c */ /* 0x000fe2000bf06100 */
[----:B------:R-:W-:-:S12]  /*1020*/  IMAD.MOV.U32 R5, RZ, RZ, -0x1 ;  /* 0xffffffffff057424 */ /* 0x000fd800078e00ff */
[----:B------:R-:W-:Y:S05]  /*1030*/  @P0 BRA `(.L_x_13) ;  /* 0x0000000400240947 */ /* 0x000fea0003800000 */
[----:B------:R-:W0:Y:S01]  /*1040*/  LDC.64 R28, c[0x0][0x628] ;  /* 0x00018a00ff1c7b82 */ /* 0x000e220000000a00 */
[----:B------:R-:W-:Y:S02]  /*1050*/  IMAD.MOV.U32 R4, RZ, RZ, R2 ;  /* 0x000000ffff047224 */ /* 0x000fe400078e0002 */
[----:B------:R-:W-:-:S05]  /*1060*/  IMAD.MOV.U32 R5, RZ, RZ, R3 ;  /* 0x000000ffff057224 */ /* 0x000fca00078e0003 */
[----:B------:R-:W1:Y:S08]  /*1070*/  LDC R6, c[0x0][0x630] ;  /* 0x00018c00ff067b82 */ /* 0x000e700000000800 */
[----:B------:R-:W4:Y:S01]  /*1080*/  LDC.64 R30, c[0x0][0x620] ;  /* 0x00018800ff1e7b82 */ /* 0x000f220000000a00 */
[----:B0-----:R-:W-:-:S04]  /*1090*/  ISETP.NE.U32.AND P0, PT, R28, RZ, PT ;  /* 0x000000ff1c00720c */ /* 0x001fc80003f05070 */
[----:B------:R-:W-:-:S13]  /*10a0*/  ISETP.NE.AND.EX P0, PT, R29, RZ, PT, P0 ;  /* 0x000000ff1d00720c */ /* 0x000fda0003f05300 */
[----:B-1--4-:R-:W-:Y:S05]  /*10b0*/  @!P0 BRA `(.L_x_14) ;  /* 0x0000000000288947 */ /* 0x012fea0003800000 */
[----:B------:R-:W0:Y:S02]  /*10c0*/  LDC R23, c[0x0][0x634] ;  /* 0x00018d00ff177b82 */ /* 0x000e240000000800 */
[----:B0-----:R-:W-:-:S05]  /*10d0*/  IADD3 R23, P0, R2, R23, RZ ;  /* 0x0000001702177210 */ /* 0x001fca0007f1e0ff */
[----:B------:R-:W-:-:S04]  /*10e0*/  IMAD.X R27, RZ, RZ, R3, P0 ;  /* 0x000000ffff1b7224 */ /* 0x000fc800000e0603 */
[----:B------:R-:W-:-:S04]  /*10f0*/  IMAD.WIDE.U32 R4, R27, R28, RZ ;  /* 0x0000001c1b047225 */ /* 0x000fc800078e00ff */
[----:B------:R-:W-:-:S04]  /*1100*/  IMAD.WIDE.U32 R20, P0, R23, R29, R4 ;  /* 0x0000001d17147225 */ /* 0x000fc80007800004 */
[----:B------:R-:W-:-:S04]  /*1110*/  IMAD.WIDE.U32 R4, R23, R28, RZ ;  /* 0x0000001c17047225 */ /* 0x000fc800078e00ff */
[----:B------:R-:W-:Y:S01]  /*1120*/  IMAD.X R23, RZ, RZ, RZ, P0 ;  /* 0x000000ffff177224 */ /* 0x000fe200000e06ff */
[----:B------:R-:W-:Y:S01]  /*1130*/  IADD3 RZ, P0, R5, R20, RZ ;  /* 0x0000001405ff7210 */ /* 0x000fe20007f1e0ff */
[----:B------:R-:W-:-:S04]  /*1140*/  IMAD.MOV.U32 R22, RZ, RZ, R21 ;  /* 0x000000ffff167224 */ /* 0x000fc800078e0015 */
[----:B------:R-:W-:-:S08]  /*1150*/  IMAD.WIDE.U32.X R4, R27, R29, R22, P0 ;  /* 0x0000001d1b047225 */ /* 0x000fd000000e0416 */
.L_x_14:
[----:B------:R-:W0:Y:S01]  /*1160*/  LDC.64 R32, c[0x0][0x640] ;  /* 0x00019000ff207b82 */ /* 0x000e220000000a00 */
[-CC-:B------:R-:W-:Y:S01]  /*1170*/  SHF.R.U64 R36, R4, R6.reuse, R5.reuse ;  /* 0x0000000604247219 */ /* 0x180fe20000001205 */
[----:B------:R-:W-:Y:S01]  /*1180*/  IMAD.MOV.U32 R37, RZ, RZ, 0x1 ;  /* 0x00000001ff257424 */ /* 0x000fe200078e00ff */
[----:B------:R-:W-:Y:S02]  /*1190*/  SHF.R.U32.HI R4, RZ, R6, R5 ;  /* 0x00000006ff047219 */ /* 0x000fe40000011605 */
[----:B------:R-:W-:-:S03]  /*11a0*/  IADD3 R21, P0, RZ, -R36, RZ ;  /* 0x80000024ff157210 */ /* 0x000fc60007f1e0ff */
[----:B------:R-:W1:Y:S02]  /*11b0*/  LDC R20, c[0x0][0x618] ;  /* 0x00018600ff147b82 */ /* 0x000e640000000800 */
[----:B------:R-:W-:-:S04]  /*11c0*/  IMAD.X R5, RZ, RZ, ~R4, P0 ;  /* 0x000000ffff057224 */ /* 0x000fc800000e0e04 */
[-C--:B------:R-:W-:Y:S02]  /*11d0*/  IMAD R6, R5, R30.reuse, RZ ;  /* 0x0000001e05067224 */ /* 0x080fe400078e02ff */
[----:B------:R-:W4:Y:S01]  /*11e0*/  LDC R23, c[0x0][0x608] ;  /* 0x00018200ff177b82 */ /* 0x000f220000000800 */
[----:B------:R-:W-:-:S04]  /*11f0*/  IMAD.WIDE.U32 R4, R21, R30, R2 ;  /* 0x0000001e15047225 */ /* 0x000fc800078e0002 */
[----:B------:R-:W-:-:S03]  /*1200*/  IMAD R21, R21, R31, R6 ;  /* 0x0000001f15157224 */ /* 0x000fc600078e0206 */
[----:B------:R-:W2:Y:S01]  /*1210*/  LDC R28, c[0x0][0x658] ;  /* 0x00019600ff1c7b82 */ /* 0x000ea20000000800 */
[----:B------:R-:W-:Y:S01]  /*1220*/  IMAD.IADD R5, R5, 0x1, R21 ;  /* 0x0000000105057824 */ /* 0x000fe200078e0215 */
[----:B0-----:R-:W-:Y:S01]  /*1230*/  ISETP.NE.U32.AND P0, PT, R32, RZ, PT ;  /* 0x000000ff2000720c */ /* 0x001fe20003f05070 */
[----:B------:R-:W-:-:S03]  /*1240*/  IMAD.MOV.U32 R21, RZ, RZ, -0x1 ;  /* 0xffffffffff157424 */ /* 0x000fc600078e00ff */
[----:B------:R-:W-:Y:S02]  /*1250*/  ISETP.NE.AND.EX P0, PT, R33, RZ, PT, P0 ;  /* 0x000000ff2100720c */ /* 0x000fe40003f05300 */
[----:B------:R-:W0:Y:S01]  /*1260*/  LDC R31, c[0x0][0x600] ;  /* 0x00018000ff1f7b82 */ /* 0x000e220000000800 */
[-CC-:B-1----:R-:W-:Y:S02]  /*1270*/  SHF.R.U64 R29, R4, R20.reuse, R5.reuse ;  /* 0x00000014041d7219 */ /* 0x182fe40000001205 */
[----:B------:R-:W-:-:S05]  /*1280*/  SHF.R.U32.HI R4, RZ, R20, R5 ;  /* 0x00000014ff047219 */ /* 0x000fca0000011605 */
[----:B------:R-:W1:Y:S01]  /*1290*/  LDC R30, c[0x0][0x648] ;  /* 0x00019200ff1e7b82 */ /* 0x000e620000000800 */
[-CC-:B----4-:R-:W-:Y:S02]  /*12a0*/  SHF.R.U64 R39, R29, R23.reuse, R4.reuse ;  /* 0x000000171d277219 */ /* 0x190fe40000001204 */
[----:B------:R-:W-:-:S05]  /*12b0*/  SHF.R.U32.HI R5, RZ, R23, R4 ;  /* 0x00000017ff057219 */ /* 0x000fca0000011604 */
[----:B------:R-:W4:Y:S01]  /*12c0*/  LDC R35, c[0x0][0x638] ;  /* 0x00018e00ff237b82 */ /* 0x000f220000000800 */
[-C--:B--2---:R-:W-:Y:S02]  /*12d0*/  SHF.L.U32 R4, R21, R28.reuse, RZ ;  /* 0x0000001c15047219 */ /* 0x084fe400000006ff */
[--C-:B------:R-:W-:Y:S02]  /*12e0*/  SHF.R.U64 R38, R39, R28, R5.reuse ;  /* 0x0000001c27267219 */ /* 0x100fe40000001205 */
[----:B------:R-:W-:Y:S02]  /*12f0*/  LOP3.LUT R6, RZ, R4, RZ, 0x33, !PT ;  /* 0x00000004ff067212 */ /* 0x000fe400078e33ff */
[----:B------:R-:W-:Y:S01]  /*1300*/  SHF.R.U32.HI R5, RZ, R28, R5 ;  /* 0x0000001cff057219 */ /* 0x000fe20000011605 */
[----:B------:R-:W2:Y:S01]  /*1310*/  LDC R34, c[0x0][0x610] ;  /* 0x00018400ff227b82 */ /* 0x000ea20000000800 */
[----:B------:R-:W-:Y:S01]  /*1320*/  IMAD.MOV.U32 R4, RZ, RZ, R38 ;  /* 0x000000ffff047224 */ /* 0x000fe200078e0026 */
[----:B------:R-:W-:Y:S06]  /*1330*/  @!P0 BRA `(.L_x_15) ;  /* 0x0000000000288947 */ /* 0x000fec0003800000 */
[----:B------:R-:W3:Y:S02]  /*1340*/  LDC R23, c[0x0][0x64c] ;  /* 0x00019300ff177b82 */ /* 0x000ee40000000800 */
[----:B---3--:R-:W-:-:S05]  /*1350*/  IADD3 R23, P0, R38, R23, RZ ;  /* 0x0000001726177210 */ /* 0x008fca0007f1e0ff */
        /* <DEDUP_REMOVED lines=8> */
.L_x_15:
[----:B-1----:R-:W-:Y:S01]  /*13e0*/  SHF.R.U64 R17, R4, R30, R5 ;  /* 0x0000001e04117219 */ /* 0x002fe20000001205 */
[----:B------:R-:W-:Y:S01]  /*13f0*/  @P4 IMAD R24, R25, R26, R16 ;  /* 0x0000001a19184224 */ /* 0x000fe200078e0210 */
[----:B------:R-:W-:Y:S01]  /*1400*/  LOP3.LUT R5, R39, R6, RZ, 0xc0, !PT ;  /* 0x0000000627057212 */ /* 0x000fe200078ec0ff */
[----:B0-----:R-:W-:Y:S01]  /*1410*/  VIADD R6, R31, 0xffffffff ;  /* 0xffffffff1f067836 */ /* 0x001fe20000000000 */
[----:B------:R-:W-:Y:S01]  /*1420*/  SHF.L.U32 R4, R37, R28, RZ ;  /* 0x0000001c25047219 */ /* 0x000fe200000006ff */
[----:B------:R-:W-:-:S03]  /*1430*/  IMAD.MOV R20, RZ, RZ, -R17 ;  /* 0x000000ffff147224 */ /* 0x000fc600078e0a11 */
[----:B------:R-:W-:Y:S01]  /*1440*/  LOP3.LUT R29, R29, R6, RZ, 0xc0, !PT ;  /* 0x000000061d1d7212 */ /* 0x000fe200078ec0ff */
[----:B------:R-:W-:Y:S02]  /*1450*/  IMAD R5, R4, R17, R5 ;  /* 0x0000001104057224 */ /* 0x000fe400078e0205 */
[----:B----4-:R-:W-:Y:S02]  /*1460*/  IMAD R4, R20, R35, R38 ;  /* 0x0000002314047224 */ /* 0x010fe400078e0226 */
[----:B--2---:R-:W-:Y:S02]  /*1470*/  IMAD R6, R5, R34, R24 ;  /* 0x0000002205067224 */ /* 0x004fe400078e0218 */
[----:B------:R-:W-:Y:S02]  /*1480*/  IMAD R5, R4, R31, R29 ;  /* 0x0000001f04057224 */ /* 0x000fe400078e021d */
[----:B------:R-:W-:-:S03]  /*1490*/  IMAD.MOV.U32 R20, RZ, RZ, 0x1 ;  /* 0x00000001ff147424 */ /* 0x000fc600078e00ff */
[----:B------:R-:W-:Y:S02]  /*14a0*/  SEL R4, R5, R6, !P4 ;  /* 0x0000000605047207 */ /* 0x000fe40006000000 */
[----:B------:R-:W-:Y:S01]  /*14b0*/  SEL R6, R6, R5, !P4 ;  /* 0x0000000506067207 */ /* 0x000fe20006000000 */
[----:B------:R-:W-:-:S07]  /*14c0*/  IMAD.MOV.U32 R5, RZ, RZ, R36 ;  /* 0x000000ffff057224 */ /* 0x000fce00078e0024 */
.L_x_13:
[----:B------:R-:W-:Y:S05]  /*14d0*/  @!P2 BRA `(.L_x_16) ;  /* 0x00000000000ca947 */ /* 0x000fea0003800000 */
[----:B------:R-:W-:Y:S01]  /*14e0*/  UCGABAR_WAIT ;  /* 0x0000000000007dc7 */ /* 0x000fe20008000000 */
[----:B------:R-:W-:Y:S01]  /*14f0*/  CCTL.IVALL ;  /* 0x00000000ff00798f */ /* 0x000fe20002000000 */
[----:B------:R-:W-:Y:S05]  /*1500*/  BRA `(.L_x_17) ;  /* 0x0000000000047947 */ /* 0x000fea0003800000 */
.L_x_16:
[----:B------:R-:W-:Y:S06]  /*1510*/  BAR.SYNC.DEFER_BLOCKING 0x0 ;  /* 0x0000000000007b1d */ /* 0x000fec0000010000 */
.L_x_17:
[----:B------:R-:W-:Y:S05]  /*1520*/  @!P3 BRA `(.L_x_18) ;  /* 0x00000044005cb947 */ /* 0x000fea0003800000 */
[----:B------:R-:W-:-:S13]  /*1530*/  ISETP.GT.U32.AND P0, PT, R40, 0x1, PT ;  /* 0x000000012800780c */ /* 0x000fda0003f04070 */
[----:B------:R-:W-:Y:S05]  /*1540*/  @P0 EXIT ;  /* 0x000000000000094d */ /* 0x000fea0003800000 */
.L_x_19:
[----:B------:R-:W-:-:S08]  /*1550*/  NOP ;  /* 0x0000000000007918 */ /* 0x000fd00000000000 */
[----:B------:R-:W0:Y:S02]  /*1560*/  USETMAXREG.TRY_ALLOC.CTAPOOL UP0, 0xe8 ;  /* 0x000000e8000079c8 */ /* 0x000e240008000600 */
[----:B0-----:R-:W-:-:S13]  /*1570*/  PLOP3.LUT P0, PT, PT, PT, UP0, 0x80, 0x0 ;  /* 0x000000000000781c */ /* 0x001fda0003f0f008 */
[----:B------:R-:W-:Y:S05]  /*1580*/  @!P0 BRA `(.L_x_19) ;  /* 0xfffffffc00f08947 */ /* 0x000fea000383ffff */
[----:B------:R-:W-:-:S13]  /*1590*/  LOP3.LUT P0, RZ, R20, 0xff, RZ, 0xc0, !PT ;  /* 0x000000ff14ff7812 */ /* 0x000fda000780c0ff */
[----:B------:R-:W-:Y:S05]  /*15a0*/  @!P0 EXIT ;  /* 0x000000000000894d */ /* 0x000fea0003800000 */
[----:B------:R-:W0:Y:S01]  /*15b0*/  S2UR UR6, SR_CgaCtaId ;  /* 0x00000000000679c3 */ /* 0x000e220000008800 */
[CC--:B------:R-:W-:Y:S01]  /*15c0*/  LEA.HI R11, R19.reuse, R10.reuse, RZ, 0x2 ;  /* 0x0000000a130b7211 */ /* 0x0c0fe200078f10ff */
[----:B------:R-:W-:Y:S01]  /*15d0*/  UIADD3 UR7, UR11, -0x1, URZ ;  /* 0xffffffff0b077890 */ /* 0x000fe2000fffe03f */
[----:B------:R-:W-:Y:S01]  /*15e0*/  LEA.HI R19, R19, R10, RZ, 0x5 ;  /* 0x0000000a13137211 */ /* 0x000fe200078f28ff */
[----:B------:R-:W-:Y:S01]  /*15f0*/  UMOV UR9, 0x400 ;  /* 0x0000040000097882 */ /* 0x000fe20000000000 */
[--C-:B------:R-:W-:Y:S01]  /*1600*/  SHF.R.S32.HI R16, RZ, 0x2, R11.reuse ;  /* 0x00000002ff107819 */ /* 0x100fe2000001140b */
[----:B------:R-:W-:Y:S01]  /*1610*/  UISETP.LT.AND UP0, UPT, UR13, 0x1, UPT ;  /* 0x000000010d00788c */ /* 0x000fe2000bf01270 */
[----:B------:R-:W-:Y:S01]  /*1620*/  SHF.R.S32.HI R17, RZ, 0x1f, R11 ;  /* 0x0000001fff117819 */ /* 0x000fe2000001140b */
[----:B------:R-:W-:Y:S01]  /*1630*/  USHF.L.U32 UR22, UR13, 0x1, URZ ;  /* 0x000000010d167899 */ /* 0x000fe2000800063f */
[----:B------:R-:W-:Y:S01]  /*1640*/  SHF.R.S32.HI R19, RZ, 0x5, R19 ;  /* 0x00000005ff137819 */ /* 0x000fe20000011413 */
[----:B------:R-:W-:Y:S01]  /*1650*/  USEL UR10, UR13, 0x1, UP0 ;  /* 0x000000010d0a7887 */ /* 0x000fe20008000000 */
[----:B------:R-:W-:Y:S01]  /*1660*/  LEA.HI R17, R17, R16, RZ, 0x3 ;  /* 0x0000001011117211 */ /* 0x000fe200078f18ff */
[----:B------:R-:W-:Y:S01]  /*1670*/  UISETP.NE.AND UP0, UPT, UR7, URZ, UPT ;  /* 0x0000003f0700728c */ /* 0x000fe2000bf05270 */
[----:B------:R-:W-:Y:S01]  /*1680*/  LOP3.LUT R11, R11, 0xfffffffc, RZ, 0xc0, !PT ;  /* 0xfffffffc0b0b7812 */ /* 0x000fe200078ec0ff */
[----:B------:R-:W-:Y:S01]  /*1690*/  UIADD3 UR10, -UR10, UR13, URZ ;  /* 0x0000000d0a0a7290 */ /* 0x000fe2000fffe13f */
[----:B------:R-:W-:Y:S01]  /*16a0*/  LOP3.LUT R17, R17, 0xfffffff8, RZ, 0xc0, !PT ;  /* 0xfffffff811117812 */ /* 0x000fe200078ec0ff */
[----:B------:R-:W-:Y:S01]  /*16b0*/  USEL UR16, URZ, 0x1, UP0 ;  /* 0x000000013f107887 */ /* 0x000fe20008000000 */
[----:B------:R-:W-:Y:S01]  /*16c0*/  LOP3.LUT R88, R7, 0x1, RZ, 0xfc, !PT ;  /* 0x0000000107587812 */ /* 0x000fe200078efcff */
[----:B------:R-:W-:-:S02]  /*16d0*/  IMAD.IADD R20, R10, 0x1, -R11 ;  /* 0x000000010a147824 */ /* 0x000fc400078e0a0b */
[----:B------:R-:W-:Y:S02]  /*16e0*/  IMAD.IADD R16, R16, 0x1, -R17 ;  /* 0x0000000110107824 */ /* 0x000fe400078e0a11 */
[----:B------:R-:W-:Y:S01]  /*16f0*/  IMAD.U32 R89, RZ, RZ, UR16 ;  /* 0x00000010ff597e24 */ /* 0x000fe2000f8e00ff */
[----:B0-----:R-:W-:Y:S02]  /*1700*/  ULEA UR9, UR6, UR9, 0x18 ;  /* 0x0000000906097291 */ /* 0x001fe4000f8ec03f */
[--C-:B------:R-:W-:Y:S01]  /*1710*/  SHF.R.S32.HI R17, RZ, 0x1f, R16.reuse ;  /* 0x0000001fff117819 */ /* 0x100fe20000011410 */
[----:B------:R-:W-:Y:S01]  /*1720*/  USHF.L.U32 UR6, UR7, 0x3, URZ ;  /* 0x0000000307067899 */ /* 0x000fe2000800063f */
[C-C-:B------:R-:W-:Y:S01]  /*1730*/  IMAD R21, R19.reuse, -0x10, -R16.reuse ;  /* 0xfffffff013157824 */ /* 0x140fe200078e0a10 */
[----:B------:R-:W-:Y:S02]  /*1740*/  UIADD3 UR7, UR9, 0x200, URZ ;  /* 0x0000020009077890 */ /* 0x000fe4000fffe03f */
[----:B------:R-:W-:Y:S01]  /*1750*/  ULOP3.LUT UR6, UR6, 0x8, URZ, 0xc0, !UPT ;  /* 0x0000000806067892 */ /* 0x000fe2000f8ec03f */
[----:B------:R-:W-:Y:S01]  /*1760*/  IMAD.WIDE R10, R19, 0x10, R16 ;  /* 0x00000010130a7825 */ /* 0x000fe200078e0210 */
[----:B------:R-:W-:-:S02]  /*1770*/  UIADD3 UR8, UR9, 0x1c200, URZ ;  /* 0x0001c20009087890 */ /* 0x000fc4000fffe03f */
[----:B------:R-:W-:Y:S02]  /*1780*/  USHF.R.U32.HI UR7, URZ, 0x4, UR7 ;  /* 0x000000043f077899 */ /* 0x000fe40008011607 */
[----:B------:R-:W-:Y:S02]  /*1790*/  USHF.R.U32.HI UR8, URZ, 0x4, UR8 ;  /* 0x000000043f087899 */ /* 0x000fe40008011608 */
[----:B------:R-:W-:Y:S02]  /*17a0*/  ULOP3.LUT UR24, UR6, 0x8, URZ, 0x3c, !UPT ;  /* 0x0000000806187892 */ /* 0x000fe4000f8e3c3f */
[----:B------:R-:W-:Y:S02]  /*17b0*/  ULOP3.LUT UR12, UR6, 0x18, URZ, 0x3c, !UPT ;  /* 0x00000018060c7892 */ /* 0x000fe4000f8e3c3f */
[----:B------:R-:W-:Y:S01]  /*17c0*/  UIADD3 UR23, UR9, 0xf0, URZ ;  /* 0x000000f009177890 */ /* 0x000fe2000fffe03f */
[----:B------:R-:W-:Y:S01]  /*17d0*/  ULDC UR6, c[0x0][0x284] ;  /* 0x0000a10000067ab9 */ /* 0x000fe20000000800 */
[----:B------:R-:W-:Y:S01]  /*17e0*/  ULOP3.LUT UR7, UR7, 0x3fff, URZ, 0xc0, !UPT ;  /* 0x00003fff07077892 */ /* 0x000fe2000f8ec03f */
[----:B------:R-:W-:Y:S01]  /*17f0*/  VIADD R21, R21, UR6 ;  /* 0x0000000615157c36 */ /* 0x000fe20008000000 */
[----:B------:R-:W-:-:S02]  /*1800*/  ULOP3.LUT UR8, UR8, 0x3fff, URZ, 0xc0, !UPT ;  /* 0x00003fff08087892 */ /* 0x000fc4000f8ec03f */
[----:B------:R-:W-:Y:S02]  /*1810*/  ULEA UR11, UR11, UR23, 0x3 ;  /* 0x000000170b0b7291 */ /* 0x000fe4000f8e183f */
[----:B------:R-:W-:Y:S02]  /*1820*/  ULOP3.LUT UR14, UR7, 0x10000, URZ, 0xfc, !UPT ;  /* 0x00010000070e7892 */ /* 0x000fe4000f8efc3f */
[----:B------:R-:W-:-:S12]  /*1830*/  ULOP3.LUT UR15, UR8, 0x10000, URZ, 0xfc, !UPT ;  /* 0x00010000080f7892 */ /* 0x000fd8000f8efc3f */
.L_x_112:
[----:B------:R-:W-:Y:S01]  /*1840*/  SHF.L.U32 R16, R89, 0x1f, RZ ;  /* 0x0000001f59107819 */ /* 0x000fe200000006ff */
[----:B------:R-:W0:Y:S01]  /*1850*/  LDC R17, c[0x0][0x28c] ;  /* 0x0000a300ff117b82 */ /* 0x000e220000000800 */
[----:B------:R-:W-:Y:S01]  /*1860*/  UMOV UR6, URZ ;  /* 0x0000003f00067c82 */ /* 0x000fe20008000000 */
[----:B------:R-:W-:Y:S01]  /*1870*/  UMOV UR25, UR5 ;  /* 0x0000000500197c82 */ /* 0x000fe20008000000 */
[----:B-1----:R-:W1:Y:S01]  /*1880*/  SYNCS.PHASECHK.TRANS64.TRYWAIT P0, [UR11+-0x8], R16 ;  /* 0xfffff810ff0075a7 */ /* 0x002e62000800014b */
[----:B0-----:R-:W-:Y:S01]  /*1890*/  ISETP.GE.AND P1, PT, R17, 0x1, PT ;  /* 0x000000011100780c */ /* 0x001fe20003f26270 */
[----:B-1234-:R-:W-:-:S12]  /*18a0*/  @!P0 BRA `(.L_x_20) ;  /* 0x0000005800348947 */ /* 0x01efd80003800000 */
.L_x_144:
[----:B------:R-:W-:Y:S01]  /*18b0*/  UMOV UR7, URZ ;  /* 0x0000003f00077c82 */ /* 0x000fe20008000000 */
[----:B------:R-:W-:Y:S01]  /*18c0*/  UMOV UR8, URZ ;  /* 0x0000003f00087c82 */ /* 0x000fe20008000000 */
[----:B------:R-:W-:Y:S02]  /*18d0*/  CS2R R56, SRZ ;  /* 0x0000000000387805 */ /* 0x000fe4000001ff00 */
[----:B------:R-:W-:Y:S02]  /*18e0*/  CS2R R58, SRZ ;  /* 0x00000000003a7805 */ /* 0x000fe4000001ff00 */
[----:B------:R-:W-:Y:S02]  /*18f0*/  CS2R R60, SRZ ;  /* 0x00000000003c7805 */ /* 0x000fe4000001ff00 */
[----:B------:R-:W-:Y:S02]  /*1900*/  CS2R R62, SRZ ;  /* 0x00000000003e7805 */ /* 0x000fe4000001ff00 */
[----:B------:R-:W-:-:S02]  /*1910*/  CS2R R64, SRZ ;  /* 0x0000000000407805 */ /* 0x000fc4000001ff00 */
[----:B------:R-:W-:Y:S02]  /*1920*/  CS2R R66, SRZ ;  /* 0x0000000000427805 */ /* 0x000fe4000001ff00 */
        /* <DEDUP_REMOVED lines=9> */
[----:B------:R-:W-:Y:S01]  /*19c0*/  CS2R R86, SRZ ;  /* 0x0000000000567805 */ /* 0x000fe2000001ff00 */
[----:B------:R-:W-:Y:S01]  /*19d0*/  IMAD.U32 R22, RZ, RZ, UR4 ;  /* 0x00000004ff167e24 */ /* 0x000fe2000f8e00ff */
        /* <DEDUP_REMOVED lines=15> */
[----:B------:R-:W-:Y:S01]  /*1ad0*/  CS2R R54, SRZ ;  /* 0x0000000000367805 */ /* 0x000fe2000001ff00 */
[----:B------:R-:W-:Y:S06]  /*1ae0*/  @!P1 BRA `(.L_x_21) ;  /* 0x0000000400889947 */ /* 0x000fec0003800000 */
[----:B------:R-:W-:-:S13]  /*1af0*/  ISETP.NE.AND P1, PT, R88, 0x3, PT ;  /* 0x000000035800780c */ /* 0x000fda0003f25270 */
[----:B------:R-:W-:Y:S05]  /*1b00*/  @!P1 BRA `(.L_x_22) ;  /* 0x0000000000049947 */ /* 0x000fea0003800000 */
[----:B------:R-:W-:Y:S01]  /*1b10*/  BPT.TRAP 0x1 ;  /* 0x000000040000795c */ /* 0x000fe20000300000 */
.L_x_22:
[----:B------:R-:W-:Y:S01]  /*1b20*/  ULEA UR6, UR5, UR9, 0x3 ;  /* 0x0000000905067291 */ /* 0x000fe2000f8e183f */
[----:B0-----:R-:W-:-:S05]  /*1b30*/  IMAD.U32 R16, RZ, RZ, UR4 ;  /* 0x00000004ff107e24 */ /* 0x001fca000f8e00ff */
[----:B------:R-:W-:-:S04]  /*1b40*/  SHF.L.U32 R16, R16, 0x1f, RZ ;  /* 0x0000001f10107819 */ /* 0x000fc800000006ff */
[----:B------:R0:W1:Y:S01]  /*1b50*/  SYNCS.PHASECHK.TRANS64.TRYWAIT P0, [UR6], R16 ;  /* 0x00000010ff0075a7 */ /* 0x0000620008000146 */
[----:B------:R-:W-:Y:S05]  /*1b60*/  @!P1 BRA `(.L_x_23) ;  /* 0x0000000000049947 */ /* 0x000fea0003800000 */
[----:B------:R-:W-:Y:S01]  /*1b70*/  BPT.TRAP 0x1 ;  /* 0x000000040000795c */ /* 0x000fe20000300000 */
.L_x_23:
[----:B-1----:R-:W-:Y:S05]  /*1b80*/  @P0 BRA `(.L_x_24) ;  /* 0x0000000000080947 */ /* 0x002fea0003800000 */
[----:B------:R-:W1:Y:S02]  /*1b90*/  SYNCS.PHASECHK.TRANS64.TRYWAIT P0, [UR6], R16 ;  /* 0x00000010ff0075a7 */ /* 0x000e640008000146 */
[----:B-1----:R-:W-:Y:S05]  /*1ba0*/  @!P0 BRA `(.L_x_25) ;  /* 0x00000054008c8947 */ /* 0x002fea0003800000 */
.L_x_24:
[----:B------:R-:W-:Y:S01]  /*1bb0*/  ULEA UR6, UR5, UR14, 0x9 ;  /* 0x0000000e05067291 */ /* 0x000fe2000f8e483f */
[----:B------:R-:W-:Y:S01]  /*1bc0*/  WARPGROUP.ARRIVE ;  /* 0x00000000000079c5 */ /* 0x000fe20000000000 */
[----:B------:R-:W-:Y:S01]  /*1bd0*/  ULEA UR7, UR5, UR15, 0x9 ;  /* 0x0000000f05077291 */ /* 0x000fe2000f8e483f */
[----:B------:R-:W-:Y:S01]  /*1be0*/  CS2R R56, SRZ ;  /* 0x0000000000387805 */ /* 0x000fe2000001ff00 */
[----:B------:R-:W-:Y:S01]  /*1bf0*/  UMOV UR17, 0x40000040 ;  /* 0x4000004000117882 */ /* 0x000fe20000000000 */
[----:B------:R-:W-:Y:S01]  /*1c00*/  UMOV UR19, 0x40000040 ;  /* 0x4000004000137882 */ /* 0x000fe20000000000 */
[----:B------:R-:W-:Y:S01]  /*1c10*/  CS2R R58, SRZ ;  /* 0x00000000003a7805 */ /* 0x000fe2000001ff00 */
[----:B------:R-:W-:Y:S01]  /*1c20*/  UMOV UR16, UR6 ;  /* 0x0000000600107c82 */ /* 0x000fe20008000000 */
[----:B------:R-:W-:Y:S01]  /*1c30*/  CS2R R60, SRZ ;  /* 0x00000000003c7805 */ /* 0x000fe2000001ff00 */
[----:B------:R-:W-:Y:S01]  /*1c40*/  UMOV UR18, UR7 ;  /* 0x0000000700127c82 */ /* 0x000fe20008000000 */
[----:B------:R-:W-:Y:S01]  /*1c50*/  CS2R R62, SRZ ;  /* 0x00000000003e7805 */ /* 0x000fe2000001ff00 */
[----:B------:R-:W-:Y:S01]  /*1c60*/  QGMMA.64x64x32.F32.E5M2.E5M2 R24, gdesc[UR16], RZ, !UPT ;  /* 0x00e00000101879f3 */ /* 0x000fe2000c7038ff */
[----:B------:R-:W-:Y:S01]  /*1c70*/  UIADD3 UR16, UR6, 0x2, URZ ;  /* 0x0000000206107890 */ /* 0x000fe2000fffe03f */
[----:B------:R-:W-:Y:S01]  /*1c80*/  CS2R R64, SRZ ;  /* 0x0000000000407805 */ /* 0x000fe2000001ff00 */
[----:B------:R-:W-:Y:S01]  /*1c90*/  UIADD3 UR18, UR7, 0x2, URZ ;  /* 0x0000000207127890 */ /* 0x000fe2000fffe03f */
[----:B------:R-:W-:Y:S01]  /*1ca0*/  CS2R R66, SRZ ;  /* 0x0000000000427805 */ /* 0x000fe2000001ff00 */
[----:B------:R-:W-:Y:S01]  /*1cb0*/  UMOV UR17, 0x40000040 ;  /* 0x4000004000117882 */ /* 0x000fe20000000000 */
[----:B------:R-:W-:Y:S01]  /*1cc0*/  UMOV UR19, 0x40000040 ;  /* 0x4000004000137882 */ /* 0x000fe20000000000 */
        /* <DEDUP_REMOVED lines=10> */
[----:B------:R-:W-:Y:S01]  /*1d70*/  QGMMA.64x64x32.F32.E5M2.E5M2 R24, gdesc[UR16], R24 ;  /* 0x00e00000101879f3 */ /* 0x000fe20008703818 */
[----:B------:R-:W-:Y:S02]  /*1d80*/  UIADD3 UR16, UR6, 0x4, URZ ;  /* 0x0000000406107890 */ /* 0x000fe4000fffe03f */
[----:B------:R-:W-:Y:S01]  /*1d90*/  UIADD3 UR18, UR7, 0x4, URZ ;  /* 0x0000000407127890 */ /* 0x000fe2000fffe03f */
[----:B------:R-:W-:Y:S01]  /*1da0*/  UMOV UR17, 0x40000040 ;  /* 0x4000004000117882 */ /* 0x000fe20000000000 */
[----:B------:R-:W-:-:S07]  /*1db0*/  UMOV UR19, 0x40000040 ;  /* 0x4000004000137882 */ /* 0x000fce0000000000 */
[----:B------:R-:W-:Y:S01]  /*1dc0*/  QGMMA.64x64x32.F32.E5M2.E5M2 R24, gdesc[UR16], R24 ;  /* 0x00e00000101879f3 */ /* 0x000fe20008703818 */
[----:B------:R-:W-:Y:S02]  /*1dd0*/  UIADD3 UR18, UR7, 0x6, URZ ;  /* 0x0000000607127890 */ /* 0x000fe4000fffe03f */
[----:B------:R-:W-:Y:S01]  /*1de0*/  UIADD3 UR16, UR6, 0x6, URZ ;  /* 0x0000000606107890 */ /* 0x000fe2000fffe03f */
[----:B------:R-:W-:Y:S01]  /*1df0*/  ULDC UR7, c[0x0][0x50c] ;  /* 0x0001430000077ab9 */ /* 0x000fe20000000800 */
[----:B------:R-:W-:Y:S01]  /*1e00*/  UMOV UR17, 0x40000040 ;  /* 0x4000004000117882 */ /* 0x000fe20000000000 */
[----:B------:R-:W-:Y:S01]  /*1e10*/  UISETP.NE.AND UP0, UPT, UR7, 0x4, UPT ;  /* 0x000000040700788c */ /* 0x000fe2000bf05270 */
[----:B------:R-:W-:Y:S01]  /*1e20*/  UMOV UR19, 0x40000040 ;  /* 0x4000004000137882 */ /* 0x000fe20000000000 */
[----:B------:R-:W-:Y:S02]  /*1e30*/  UMOV UR6, 0x4 ;  /* 0x0000000400067882 */ /* 0x000fe40000000000 */
[----:B------:R-:W-:-:S06]  /*1e40*/  USEL UR7, URZ, 0x1, UP0 ;  /* 0x000000013f077887 */ /* 0x000fcc0008000000 */
[----:B------:R-:W-:Y:S01]  /*1e50*/  ISETP.NE.AND P0, PT, RZ, UR7, PT ;  /* 0x00000007ff007c0c */ /* 0x000fe2000bf05270 */
[----:B------:R-:W-:-:S12]  /*1e60*/  QGMMA.64x64x32.F32.E5M2.E5M2 R24, gdesc[UR16], R24, gsb0 ;  /* 0x00e00000101879f3 */ /* 0x000fd80008003818 */
[----:B------:R-:W-:Y:S05]  /*1e70*/  @!P0 BRA `(.L_x_26) ;  /* 0x0000000000888947 */ /* 0x000fea0003800000 */
[----:B------:R-:W-:Y:S02]  /*1e80*/  WARPGROUP.DEPBAR.LE gsb0, 0x0 ;  /* 0x00008000000079c5 */ /* 0x000fe40000010000 */
[----:B------:R-:W-:-:S01]  /*1e90*/  FADD R87, RZ, R24 ;  /* 0x00000018ff577221 */ /* 0x000fc20000000000 */
[----:B------:R-:W-:Y:S01]  /*1ea0*/  FADD R86, RZ, R25 ;  /* 0x00000019ff567221 */ /* 0x000fe20000000000 */
        /* <DEDUP_REMOVED lines=30> */
[----:B------:R-:W-:-:S06]  /*2090*/  UMOV UR6, URZ ;  /* 0x0000003f00067c82 */ /* 0x000fcc0008000000 */
.L_x_26:
[----:B------:R-:W-:-:S04]  /*20a0*/  UIADD3 UR25, UR5, 0x1, URZ ;  /* 0x0000000105197890 */ /* 0x000fc8000fffe03f */
[----:B------:R-:W-:-:S04]  /*20b0*/  UISETP.NE.AND UP0, UPT, UR25, 0xe, UPT ;  /* 0x0000000e1900788c */ /* 0x000fc8000bf05270 */
[----:B------:R-:W-:Y:S02]  /*20c0*/  USEL UR8, URZ, 0x1, UP0 ;  /* 0x000000013f087887 */ /* 0x000fe40008000000 */
[----:B------:R-:W-:Y:S02]  /*20d0*/  USEL UR25, UR25, URZ, UP0 ;  /* 0x0000003f19197287 */ /* 0x000fe40008000000 */
[----:B------:R-:W-:-:S06]  /*20e0*/  ULOP3.LUT UR8, UR4, UR8, URZ, 0x3c, !UPT ;  /* 0x0000000804087292 */ /* 0x000fcc000f8e3c3f */
[----:B------:R-:W-:Y:S01]  /*20f0*/  IMAD.U32 R22, RZ, RZ, UR8 ;  /* 0x00000008ff167e24 */ /* 0x000fe2000f8e00ff */
[----:B------:R-:W-:-:S06]  /*2100*/  UMOV UR8, 0x1 ;  /* 0x0000000100087882 */ /* 0x000fcc0000000000 */
.L_x_21:
[----:B------:R-:W-:-:S06]  /*2110*/  UISETP.GE.AND UP0, UPT, UR10, 0x1, UPT ;  /* 0x000000010a00788c */ /* 0x000fcc000bf06270 */
[----:B------:R-:W-:-:S13]  /*2120*/  PLOP3.LUT P0, PT, PT, PT, UP0, 0x80, 0x0 ;  /* 0x000000000000781c */ /* 0x000fda0003f0f008 */
[----:B------:R-:W-:Y:S05]  /*2130*/  @!P0 BRA `(.L_x_27) ;  /* 0x0000000400988947 */ /* 0x000fea0003800000 */
[----:B01----:R-:W-:Y:S01]  /*2140*/  IMAD.U32 R16, RZ, RZ, UR10 ;  /* 0x0000000aff107e24 */ /* 0x003fe2000f8e00ff */
[----:B------:R-:W-:Y:S01]  /*2150*/  ULDC UR26, c[0x0][0x50c] ;  /* 0x00014300001a7ab9 */ /* 0x000fe20000000800 */
[----:B------:R-:W-:-:S07]  /*2160*/  IMAD.U32 R17, RZ, RZ, UR5 ;  /* 0x00000005ff117e24 */ /* 0x000fce000f8e00ff */
.L_x_35:
[----:B------:R-:W-:-:S13]  /*2170*/  ISETP.NE.AND P1, PT, R88, 0x3, PT ;  /* 0x000000035800780c */ /* 0x000fda0003f25270 */
[----:B------:R-:W-:Y:S05]  /*2180*/  @!P1 BRA `(.L_x_28) ;  /* 0x0000000000049947 */ /* 0x000fea0003800000 */
[----:B------:R-:W-:Y:S01]  /*2190*/  BPT.TRAP 0x1 ;  /* 0x000000040000795c */ /* 0x000fe20000300000 */
.L_x_28:
[----:B------:R-:W-:Y:S01]  /*21a0*/  ULEA UR16, UR25, UR9, 0x3 ;  /* 0x0000000919107291 */ /* 0x000fe2000f8e183f */
[----:B------:R-:W-:-:S08]  /*21b0*/  SHF.L.U32 R18, R22, 0x1f, RZ ;  /* 0x0000001f16127819 */ /* 0x000fd000000006ff */
[----:B------:R0:W1:Y:S01]  /*21c0*/  SYNCS.PHASECHK.TRANS64.TRYWAIT P0, [UR16], R18 ;  /* 0x00000012ff0075a7 */ /* 0x0000620008000150 */
[----:B------:R-:W-:Y:S05]  /*21d0*/  @!P1 BRA `(.L_x_29) ;  /* 0x0000000000049947 */ /* 0x000fea0003800000 */
[----:B------:R-:W-:Y:S01]  /*21e0*/  BPT.TRAP 0x1 ;  /* 0x000000040000795c */ /* 0x000fe20000300000 */
.L_x_29:
[----:B-1----:R-:W-:Y:S05]  /*21f0*/  @P0 BRA `(.L_x_30) ;  /* 0x0000000000080947 */ /* 0x002fea0003800000 */
[----:B------:R-:W1:Y:S02]  /*2200*/  SYNCS.PHASECHK.TRANS64.TRYWAIT P0, [UR16], R18 ;  /* 0x00000012ff0075a7 */ /* 0x000e640008000150 */
[----:B-1----:R-:W-:Y:S05]  /*2210*/  @!P0 BRA `(.L_x_31) ;  /* 0x0000005000088947 */ /* 0x002fea0003800000 */
.L_x_30:
[----:B------:R-:W-:Y:S01]  /*2220*/  UISETP.NE.AND UP0, UPT, UR7, URZ, UPT ;  /* 0x0000003f0700728c */ /* 0x000fe2000bf05270 */
[----:B------:R-:W-:Y:S01]  /*2230*/  WARPGROUP.ARRIVE ;  /* 0x00000000000079c5 */ /* 0x000fe20000000000 */
[----:B------:R-:W-:Y:S02]  /*2240*/  ULEA UR7, UR25, UR14, 0x9 ;  /* 0x0000000e19077291 */ /* 0x000fe4000f8e483f */
[----:B------:R-:W-:Y:S01]  /*2250*/  USEL UR8, UR8, URZ, !UP0 ;  /* 0x0000003f08087287 */ /* 0x000fe2000c000000 */
[----:B------:R-:W-:Y:S01]  /*2260*/  UMOV UR17, 0x40000040 ;  /* 0x4000004000117882 */ /* 0x000fe20000000000 */
[----:B------:R-:W-:Y:S02]  /*2270*/  UMOV UR19, 0x40000040 ;  /* 0x4000004000137882 */ /* 0x000fe40000000000 */
[----:B------:R-:W-:Y:S02]  /*2280*/  UISETP.NE.U32.AND UP0, UPT, UR8, URZ, UPT ;  /* 0x0000003f0800728c */ /* 0x000fe4000bf05070 */
[----:B------:R-:W-:Y:S01]  /*2290*/  ULEA UR8, UR25, UR15, 0x9 ;  /* 0x0000000f19087291 */ /* 0x000fe2000f8e483f */
[----:B------:R-:W-:Y:S01]  /*22a0*/  UMOV UR16, UR7 ;  /* 0x0000000700107c82 */ /* 0x000fe20008000000 */
[----:B------:R-:W-:-:S05]  /*22b0*/  UIADD3 UR6, UR6, 0x4, URZ ;  /* 0x0000000406067890 */ /* 0x000fca000fffe03f */
[----:B------:R-:W-:Y:S02]  /*22c0*/  UMOV UR18, UR8 ;  /* 0x0000000800127c82 */ /* 0x000fe40008000000 */
[----:B------:R-:W-:Y:S01]  /*22d0*/  QGMMA.64x64x32.F32.E5M2.E5M2 R24, gdesc[UR16], R24, UP0 ;  /* 0x00e00000101879f3 */ /* 0x000fe2000bf03818 */
[----:B------:R-:W-:Y:S02]  /*22e0*/  UIADD3 UR16, UR7, 0x2, URZ ;  /* 0x0000000207107890 */ /* 0x000fe4000fffe03f */
[----:B------:R-:W-:Y:S01]  /*22f0*/  UIADD3 UR18, UR8, 0x2, URZ ;  /* 0x0000000208127890 */ /* 0x000fe2000fffe03f */
[----:B------:R-:W-:Y:S01]  /*2300*/  UMOV UR17, 0x40000040 ;  /* 0x4000004000117882 */ /* 0x000fe20000000000 */
[----:B------:R-:W-:Y:S01]  /*2310*/  UMOV UR19, 0x40000040 ;  /* 0x4000004000137882 */ /* 0x000fe20000000000 */
[----:B------:R-:W-:-:S06]  /*2320*/  UISETP.NE.AND UP0, UPT, UR6, UR26, UPT ;  /* 0x0000001a0600728c */ /* 0x000fcc000bf05270 */
        /* <DEDUP_REMOVED lines=8> */
[----:B------:R-:W-:Y:S01]  /*23b0*/  UMOV UR17, 0x40000040 ;  /* 0x4000004000117882 */ /* 0x000fe20000000000 */
[----:B------:R-:W-:Y:S01]  /*23c0*/  UMOV UR19, 0x40000040 ;  /* 0x4000004000137882 */ /* 0x000fe20000000000 */
[----:B------:R-:W-:-:S06]  /*23d0*/  USEL UR7, URZ, 0x1, UP0 ;  /* 0x000000013f077887 */ /* 0x000fcc0008000000 */
[----:B------:R-:W-:Y:S01]  /*23e0*/  ISETP.NE.AND P0, PT, RZ, UR7, PT ;  /* 0x00000007ff007c0c */ /* 0x000fe2000bf05270 */
[----:B------:R-:W-:Y:S03]  /*23f0*/  QGMMA.64x64x32.F32.E5M2.E5M2 R24, gdesc[UR16], R24, gsb0 ;  /* 0x00e00000101879f3 */ /* 0x000fe60008003818 */
[----:B------:R-:W-:-:S09]  /*2400*/  WARPGROUP.DEPBAR.LE gsb0, 0x1 ;  /* 0x00008000000079c5 */ /* 0x000fd20000010100 */
[----:B------:R-:W-:Y:S05]  /*2410*/  @!P0 BRA `(.L_x_32) ;  /* 0x0000000000888947 */ /* 0x000fea0003800000 */
[----:B------:R-:W-:Y:S02]  /*2420*/  WARPGROUP.DEPBAR.LE gsb0, 0x0 ;  /* 0x00008000000079c5 */ /* 0x000fe40000010000 */
[----:B------:R-:W-:-:S01]  /*2430*/  FADD R87, R24, R87 ;  /* 0x0000005718577221 */ /* 0x000fc20000000000 */
[----:B------:R-:W-:Y:S01]  /*2440*/  FADD R86, R25, R86 ;  /* 0x0000005619567221 */ /* 0x000fe20000000000 */
        /* <DEDUP_REMOVED lines=30> */
[----:B------:R-:W-:-:S06]  /*2630*/  UMOV UR6, URZ ;  /* 0x0000003f00067c82 */ /* 0x000fcc0008000000 */
.L_x_32:
[----:B------:R-:W-:Y:S05]  /*2640*/  @!P1 BRA `(.L_x_33) ;  /* 0x0000000000049947 */ /* 0x000fea0003800000 */
[----:B------:R-:W-:Y:S01]  /*2650*/  BPT.TRAP 0x1 ;  /* 0x000000040000795c */ /* 0x000fe20000300000 */
.L_x_33:
[----:B------:R-:W-:-:S13]  /*2660*/  ISETP.NE.AND P0, PT, R13, RZ, PT ;  /* 0x000000ff0d00720c */ /* 0x000fda0003f05270 */
[----:B01----:R-:W-:-:S05]  /*2670*/  @P0 LEA R18, R17, UR9, 0x3 ;  /* 0x0000000911120c11 */ /* 0x003fca000f8e18ff */
[----:B------:R-:W-:-:S05]  /*2680*/  @P0 VIADD R19, R18, 0x70 ;  /* 0x0000007012130836 */ /* 0x000fca0000000000 */
[----:B------:R-:W-:-:S04]  /*2690*/  @P0 PRMT R19, R12, 0x654, R19 ;  /* 0x000006540c130816 */ /* 0x000fc80000000013 */
[----:B------:R0:W-:Y:S01]  /*26a0*/  @P0 SYNCS.ARRIVE.TRANS64.RED.A1T0 RZ, [R19+URZ], RZ ;  /* 0x000000ff13ff09a7 */ /* 0x0001e2000810043f */
[----:B------:R-:W-:-:S13]  /*26b0*/  ISETP.GT.U32.AND P0, PT, R7, 0x1, PT ;  /* 0x000000010700780c */ /* 0x000fda0003f04070 */
[----:B0-----:R-:W-:Y:S05]  /*26c0*/  @P0 BRA `(.L_x_34) ;  /* 0x0000000000040947 */ /* 0x001fea0003800000 */
[----:B------:R-:W-:Y:S01]  /*26d0*/  BPT.TRAP 0x1 ;  /* 0x000000040000795c */ /* 0x000fe20000300000 */
.L_x_34:
[----:B------:R-:W-:Y:S01]  /*26e0*/  UIADD3 UR25, UR25, 0x1, URZ ;  /* 0x0000000119197890 */ /* 0x000fe2000fffe03f */
[C---:B------:R-:W-:Y:S01]  /*26f0*/  ISETP.GT.AND P1, PT, R16.reuse, 0x1, PT ;  /* 0x000000011000780c */ /* 0x040fe20003f24270 */
[----:B------:R-:W-:Y:S02]  /*2700*/  VIADD R17, R17, 0x1 ;  /* 0x0000000111117836 */ /* 0x000fe40000000000 */
[----:B------:R-:W-:Y:S01]  /*2710*/  UISETP.NE.AND UP0, UPT, UR25, 0xe, UPT ;  /* 0x0000000e1900788c */ /* 0x000fe2000bf05270 */
[----:B------:R-:W-:Y:S02]  /*2720*/  VIADD R16, R16, 0xffffffff ;  /* 0xffffffff10107836 */ /* 0x000fe40000000000 */
[C---:B------:R-:W-:Y:S01]  /*2730*/  ISETP.NE.AND P0, PT, R17.reuse, 0xe, PT ;  /* 0x0000000e1100780c */ /* 0x040fe20003f05270 */
[----:B------:R-:W-:Y:S02]  /*2740*/  USEL UR8, URZ, 0x1, UP0 ;  /* 0x000000013f087887 */ /* 0x000fe40008000000 */
[----:B------:R-:W-:Y:S01]  /*2750*/  USEL UR25, UR25, URZ, UP0 ;  /* 0x0000003f19197287 */ /* 0x000fe20008000000 */
[----:B------:R-:W-:-:S03]  /*2760*/  SEL R17, R17, RZ, P0 ;  /* 0x000000ff11117207 */ /* 0x000fc60000000000 */
[----:B------:R-:W-:Y:S01]  /*2770*/  LOP3.LUT R22, R22, UR8, RZ, 0x3c, !PT ;  /* 0x0000000816167c12 */ /* 0x000fe2000f8e3cff */
[----:B------:R-:W-:Y:S01]  /*2780*/  UMOV UR8, 0x1 ;  /* 0x0000000100087882 */ /* 0x000fe20000000000 */
[----:B------:R-:W-:Y:S06]  /*2790*/  @P1 BRA `(.L_x_35) ;  /* 0xfffffff800741947 */ /* 0x000fec000383ffff */
.L_x_27:
[----:B------:R-:W-:Y:S01]  /*27a0*/  UISETP.NE.AND UP0, UPT, UR6, URZ, UPT ;  /* 0x0000003f0600728c */ /* 0x000fe2000bf05270 */
[----:B01----:R-:W0:Y:S01]  /*27b0*/  LDC R16, c[0x0][0x28c] ;  /* 0x0000a300ff107b82 */ /* 0x003e220000000800 */
[----:B------:R-:W-:Y:S02]  /*27c0*/  IMAD.U32 R17, RZ, RZ, UR24 ;  /* 0x00000018ff117e24 */ /* 0x000fe4000f8e00ff */
[----:B------:R-:W-:-:S06]  /*27d0*/  USEL UR6, URZ, 0x1, !UP0 ;  /* 0x000000013f067887 */ /* 0x000fcc000c000000 */
[----:B------:R-:W-:-:S13]  /*27e0*/  ISETP.NE.AND P0, PT, RZ, UR6, PT ;  /* 0x00000006ff007c0c */ /* 0x000fda000bf05270 */
[----:B------:R-:W-:Y:S05]  /*27f0*/  @!P0 BRA `(.L_x_36) ;  /* 0x0000000000848947 */ /* 0x000fea0003800000 */
[----:B------:R-:W-:Y:S02]  /*2800*/  WARPGROUP.DEPBAR.LE gsb0, 0x0 ;  /* 0x00008000000079c5 */ /* 0x000fe40000010000 */
[----:B------:R-:W-:Y:S01]  /*2810*/  FADD R87, R24, R87 ;  /* 0x0000005718577221 */ /* 0x000fe20000000000 */
        /* <DEDUP_REMOVED lines=30> */
[----:B------:R-:W-:-:S07]  /*2a00*/  FADD R56, R56, R55 ;  /* 0x0000003738387221 */ /* 0x000fce0000000000 */
.L_x_36:
[----:B0-----:R-:W-:Y:S01]  /*2a10*/  ISETP.GE.AND P0, PT, R16, 0x1, PT ;  /* 0x000000011000780c */ /* 0x001fe20003f06270 */
[----:B------:R0:W-:Y:S01]  /*2a20*/  SYNCS.ARRIVE.TRANS64.A1T0 RZ, [R17+UR23], RZ ;  /* 0x000000ff11ff79a7 */ /* 0x0001e20008100017 */
[----:B------:R-:W-:-:S11]  /*2a30*/  WARPGROUP.DEPBAR.LE gsb0, 0x0 ;  /* 0x00008000000079c5 */ /* 0x000fd60000010000 */
[----:B------:R-:W-:Y:S05]  /*2a40*/  @!P0 BRA `(.L_x_37) ;  /* 0x0000000000508947 */ /* 0x000fea0003800000 */
[----:B------:R-:W-:-:S13]  /*2a50*/  ISETP.NE.AND P0, PT, R88, 0x3, PT ;  /* 0x000000035800780c */ /* 0x000fda0003f05270 */
[----:B------:R-:W-:Y:S05]  /*2a60*/  @!P0 BRA `(.L_x_38) ;  /* 0x0000000000048947 */ /* 0x000fea0003800000 */
[----:B------:R-:W-:Y:S01]  /*2a70*/  BPT.TRAP 0x1 ;  /* 0x000000040000795c */ /* 0x000fe20000300000 */
.L_x_38:
[----:B------:R-:W-:Y:S01]  /*2a80*/  ISETP.NE.AND P0, PT, R13, RZ, PT ;  /* 0x000000ff0d00720c */ /* 0x000fe20003f05270 */
[----:B------:R-:W-:Y:S01]  /*2a90*/  BSSY B0, `(.L_x_39) ;  /* 0x000000d000007945 */ /* 0x000fe20003800000 */
[----:B------:R-:W-:-:S11]  /*2aa0*/  ISETP.GT.U32.AND P1, PT, R7, 0x1, PT ;  /* 0x000000010700780c */ /* 0x000fd60003f24070 */
[----:B------:R-:W-:Y:S05]  /*2ab0*/  @!P0 BRA `(.L_x_40) ;  /* 0x0000000000288947 */ /* 0x000fea0003800000 */
[----:B------:R-:W-:-:S04]  /*2ac0*/  UIADD3 UR8, UR10, UR5, URZ ;  /* 0x000000050a087290 */ /* 0x000fc8000fffe03f */
[----:B------:R-:W-:-:S04]  /*2ad0*/  USHF.R.U32.HI UR6, URZ, 0x1, UR8 ;  /* 0x000000013f067899 */ /* 0x000fc80008011608 */
[----:B------:R-:W-:-:S04]  /*2ae0*/  UIMAD.WIDE.U32 UR6, UR6, -0x6db6db6d, URZ ;  /* 0x92492493060678a5 */ /* 0x000fc8000f8e003f */
[----:B------:R-:W-:-:S04]  /*2af0*/  USHF.R.U32.HI UR6, URZ, 0x2, UR7 ;  /* 0x000000023f067899 */ /* 0x000fc80008011607 */
[----:B------:R-:W-:-:S04]  /*2b00*/  UIMAD UR8, UR6, -0xe, UR8 ;  /* 0xfffffff2060878a4 */ /* 0x000fc8000f8e0208 */
[----:B------:R-:W-:-:S04]  /*2b10*/  ULEA UR8, UR8, UR9, 0x3 ;  /* 0x0000000908087291 */ /* 0x000fc8000f8e183f */
[----:B------:R-:W-:-:S06]  /*2b20*/  UIADD3 UR8, UR8, 0x70, URZ ;  /* 0x0000007008087890 */ /* 0x000fcc000fffe03f */
[----:B0-----:R-:W-:-:S05]  /*2b30*/  IMAD.U32 R17, RZ, RZ, UR8 ;  /* 0x00000008ff117e24 */ /* 0x001fca000f8e00ff */
[----:B------:R-:W-:-:S04]  /*2b40*/  PRMT R16, R12, 0x654, R17 ;  /* 0x000006540c107816 */ /* 0x000fc80000000011 */
[----:B------:R1:W-:Y:S03]  /*2b50*/  SYNCS.ARRIVE.TRANS64.RED.A1T0 RZ, [R16+URZ], RZ ;  /* 0x000000ff10ff79a7 */ /* 0x0003e6000810043f */
.L_x_40:
[----:B------:R-:W-:Y:S05]  /*2b60*/  BSYNC B0 ;  /* 0x0000000000007941 */ /* 0x000fea0003800000 */
.L_x_39:
[----:B------:R-:W-:Y:S05]  /*2b70*/  @P1 BRA `(.L_x_37) ;  /* 0x0000000000041947 */ /* 0x000fea0003800000 */
[----:B------:R-:W-:Y:S01]  /*2b80*/  BPT.TRAP 0x1 ;  /* 0x000000040000795c */ /* 0x000fe20000300000 */
.L_x_37:
[----:B-1----:R-:W-:Y:S01]  /*2b90*/  SHF.L.U32 R16, R89, 0x1f, RZ ;  /* 0x0000001f59107819 */ /* 0x002fe200000006ff */
[----:B------:R-:W-:Y:S01]  /*2ba0*/  UIADD3 UR5, UR22, UR5, URZ ;  /* 0x0000000516057290 */ /* 0x000fe2000fffe03f */
[----:B------:R-:W1:Y:S01]  /*2bb0*/  LDC R29, c[0x0][0x288] ;  /* 0x0000a200ff1d7b82 */ /* 0x000e620000000800 */
[----:B------:R-:W-:Y:S01]  /*2bc0*/  UISETP.GE.U32.AND UP1, UPT, UR22, 0xe, UPT ;  /* 0x0000000e1600788c */ /* 0x000fe2000bf26070 */
[----:B------:R-:W-:Y:S01]  /*2bd0*/  IMAD.SHL.U32 R22, R20, 0x2, RZ ;  /* 0x0000000214167824 */ /* 0x000fe200078e00ff */
[----:B------:R-:W-:Y:S02]  /*2be0*/  UISETP.GT.U32.AND UP0, UPT, UR5, 0xd, UPT ;  /* 0x0000000d0500788c */ /* 0x000fe4000bf04070 */
[----:B------:R-:W-:Y:S02]  /*2bf0*/  USHF.R.U32.HI UR6, URZ, 0x1, UR5 ;  /* 0x000000013f067899 */ /* 0x000fe40008011605 */
[----:B------:R-:W-:Y:S01]  /*2c00*/  UISETP.LT.U32.AND UP0, UPT, UR22, 0xe, UP0 ;  /* 0x0000000e1600788c */ /* 0x000fe20008701070 */
[----:B------:R-:W4:Y:S01]  /*2c10*/  SYNCS.PHASECHK.TRANS64.TRYWAIT P0, [UR11+0x8], R16 ;  /* 0x00000810ff0075a7 */ /* 0x000f22000800014b */
[----:B------:R-:W-:Y:S01]  /*2c20*/  UIMAD.WIDE.U32 UR6, UR6, -0x6db6db6d, URZ ;  /* 0x92492493060678a5 */ /* 0x000fe2000f8e003f */
[----:B------:R-:W-:Y:S01]  /*2c30*/  SHF.R.S32.HI R23, RZ, 0x1f, R22 ;  /* 0x0000001fff177819 */ /* 0x000fe20000011416 */
[----:B------:R-:W-:-:S02]  /*2c40*/  USEL UR8, URZ, 0x1, !UP0 ;  /* 0x000000013f087887 */ /* 0x000fc4000c000000 */
[----:B------:R-:W-:Y:S02]  /*2c50*/  USHF.R.U32.HI UR6, URZ, 0x2, UR7 ;  /* 0x000000023f067899 */ /* 0x000fe40008011607 */
[----:B------:R-:W-:Y:S02]  /*2c60*/  ULOP3.LUT UR4, UR4, UR8, URZ, 0x3c, !UPT ;  /* 0x0000000804047292 */ /* 0x000fe4000f8e3c3f */
[----:B------:R-:W-:Y:S02]  /*2c70*/  UIMAD UR5, UR6, -0xe, UR5 ;  /* 0xfffffff2060578a4 */ /* 0x000fe4000f8e0205 */
[----:B------:R-:W-:Y:S01]  /*2c80*/  @UP1 ULOP3.LUT UR4, UR4, 0x1, UR6, 0x78, !UPT ;  /* 0x0000000104041892 */ /* 0x000fe2000f8e7806 */
[----:B-1--4-:R-:W-:Y:S11]  /*2c90*/  @!P0 BRA `(.L_x_41) ;  /* 0x0000004400808947 */ /* 0x012ff60003800000 */
.L_x_145:
[----:B------:R-:W-:Y:S01]  /*2ca0*/  IMAD.SHL.U32 R31, R4, 0x40, RZ ;  /* 0x00000040041f7824 */ /* 0x000fe200078e00ff */
[----:B------:R-:W-:Y:S01]  /*2cb0*/  ULDC UR8, c[0x0][0x284] ;  /* 0x0000a10000087ab9 */ /* 0x000fe20000000800 */
[----:B------:R-:W-:Y:S01]  /*2cc0*/  IMAD.SHL.U32 R4, R6, 0x40, RZ ;  /* 0x0000004006047824 */ /* 0x000fe200078e00ff */
[----:B------:R-:W-:Y:S01]  /*2cd0*/  SHF.R.S32.HI R30, RZ, 0x1f, R5 ;  /* 0x0000001fff1e7819 */ /* 0x000fe20000011405 */
[----:B------:R-:W-:Y:S01]  /*2ce0*/  ULDC.64 UR6, c[0x0][0x5d0] ;  /* 0x0001740000067ab9 */ /* 0x000fe20000000a00 */
[----:B------:R-:W-:Y:S01]  /*2cf0*/  SHF.R.S32.HI R28, RZ, 0x1f, R31 ;  /* 0x0000001fff1c7819 */ /* 0x000fe2000001141f */
[----:B0-----:R-:W-:Y:S01]  /*2d00*/  IMAD.WIDE.U32 R16, R5, UR6, R22 ;  /* 0x0000000605107c25 */ /* 0x001fe2000f8e0016 */
[----:B------:R-:W-:-:S03]  /*2d10*/  ISETP.GE.AND P0, PT, R4, UR8, PT ;  /* 0x0000000804007c0c */ /* 0x000fc6000bf06270 */
[----:B------:R-:W-:Y:S01]  /*2d20*/  IMAD R18, R30, UR6, RZ ;  /* 0x000000061e127c24 */ /* 0x000fe2000f8e02ff */
[C---:B------:R-:W-:Y:S02]  /*2d30*/  ISETP.GE.OR P0, PT, R31.reuse, R29, P0 ;  /* 0x0000001d1f00720c */ /* 0x040fe40000706670 */
[----:B------:R-:W-:Y:S01]  /*2d40*/  IADD3 R16, P1, R31, R16, RZ ;  /* 0x000000101f107210 */ /* 0x000fe20007f3e0ff */
[----:B------:R-:W-:-:S05]  /*2d50*/  IMAD R19, R5, UR7, R18 ;  /* 0x0000000705137c24 */ /* 0x000fca000f8e0212 */
[----:B------:R-:W-:-:S05]  /*2d60*/  IADD3.X R17, R28, R17, R19, P1, !PT ;  /* 0x000000111c117210 */ /* 0x000fca0000ffe413 */
[----:B------:R-:W-:Y:S05]  /*2d70*/  @P0 BRA `(.L_x_42) ;  /* 0x0000002400a80947 */ /* 0x000fea0003800000 */
[----:B------:R-:W0:Y:S01]  /*2d80*/  LDC.64 R24, c[0x0][0x5c8] ;  /* 0x00017200ff187b82 */ /* 0x000e220000000a00 */
[----:B------:R-:W-:Y:S01]  /*2d90*/  IMAD.WIDE R26, R6, 0x40, R10 ;  /* 0x00000040061a7825 */ /* 0x000fe200078e020a */
[----:B------:R-:W-:Y:S01]  /*2da0*/  ULDC.64 UR6, c[0x0][0x5c0] ;  /* 0x0001700000067ab9 */ /* 0x000fe20000000a00 */
[----:B------:R-:W-:Y:S02]  /*2db0*/  BSSY B0, `(.L_x_42) ;  /* 0x0000266000007945 */ /* 0x000fe40003800000 */
[-C--:B0-----:R-:W-:Y:S02]  /*2dc0*/  IMAD R6, R27, R24.reuse, RZ ;  /* 0x000000181b067224 */ /* 0x081fe400078e02ff */
[----:B------:R-:W-:-:S04]  /*2dd0*/  IMAD.WIDE.U32 R16, R26, R24, R16 ;  /* 0x000000181a107225 */ /* 0x000fc800078e0010 */
[----:B------:R-:W-:Y:S01]  /*2de0*/  IMAD R19, R26, R25, R6 ;  /* 0x000000191a137224 */ /* 0x000fe200078e0206 */
[----:B------:R-:W-:Y:S02]  /*2df0*/  LEA R18, P0, R24, R16, 0x3 ;  /* 0x0000001018127211 */ /* 0x000fe400078018ff */
[----:B------:R-:W-:Y:S01]  /*2e00*/  IADD3 R16, P1, R16, UR6, RZ ;  /* 0x0000000610107c10 */ /* 0x000fe2000ff3e0ff */
[----:B------:R-:W-:Y:S01]  /*2e10*/  IMAD.IADD R19, R17, 0x1, R19 ;  /* 0x0000000111137824 */ /* 0x000fe200078e0213 */
[----:B------:R-:W-:-:S04]  /*2e20*/  IADD3 R18, P2, R18, UR6, RZ ;  /* 0x0000000612127c10 */ /* 0x000fc8000ff5e0ff */
[----:B------:R-:W-:Y:S01]  /*2e30*/  LEA.HI.X R6, R24, R19, R25, 0x3, P0 ;  /* 0x0000001318067211 */ /* 0x000fe200000f1c19 */
[----:B------:R-:W-:Y:S01]  /*2e40*/  IMAD R24, R20, -0x2, R29 ;  /* 0xfffffffe14187824 */ /* 0x000fe200078e021d */
[----:B---3-5:R-:W-:Y:S02]  /*2e50*/  FSETP.NEU.AND P0, PT, R15, RZ, PT ;  /* 0x000000ff0f00720b */ /* 0x028fe40003f0d000 */
[----:B------:R-:W-:Y:S01]  /*2e60*/  IADD3.X R17, R19, UR7, RZ, P1, !PT ;  /* 0x0000000713117c10 */ /* 0x000fe20008ffe4ff */
[----:B------:R-:W-:Y:S01]  /*2e70*/  IMAD.IADD R24, R24, 0x1, -R31 ;  /* 0x0000000118187824 */ /* 0x000fe200078e0a1f */
[----:B------:R-:W-:Y:S01]  /*2e80*/  IADD3.X R19, R6, UR7, RZ, P2, !PT ;  /* 0x0000000706137c10 */ /* 0x000fe200097fe4ff */
[----:B------:R-:W-:-:S08]  /*2e90*/  IMAD.IADD R6, R21, 0x1, -R4 ;  /* 0x0000000115067824 */ /* 0x000fd000078e0a04 */
[----:B------:R-:W-:Y:S05]  /*2ea0*/  @!P0 BRA `(.L_x_43) ;  /* 0x0000001c00188947 */ /* 0x000fea0003800000 */
[----:B------:R-:W-:Y:S01]  /*2eb0*/  ULDC.64 UR6, c[0x0][0x5b8] ;  /* 0x00016e0000067ab9 */ /* 0x000fe20000000a00 */
[----:B------:R-:W-:Y:S01]  /*2ec0*/  ULDC.64 UR16, c[0x0][0x5a8] ;  /* 0x00016a0000107ab9 */ /* 0x000fe20000000a00 */
[----:B------:R-:W-:Y:S01]  /*2ed0*/  IMAD.WIDE.U32 R22, R5, UR6, R22 ;  /* 0x0000000605167c25 */ /* 0x000fe2000f8e0016 */
[----:B------:R-:W-:Y:S03]  /*2ee0*/  BSSY B1, `(.L_x_44) ;  /* 0x0000010000017945 */ /* 0x000fe60003800000 */
[----:B------:R-:W-:Y:S01]  /*2ef0*/  IMAD R4, R30, UR6, RZ ;  /* 0x000000061e047c24 */ /* 0x000fe2000f8e02ff */
[----:B------:R-:W-:-:S03]  /*2f00*/  IADD3 R22, P0, R31, R22, RZ ;  /* 0x000000161f167210 */ /* 0x000fc60007f1e0ff */
[----:B------:R-:W-:Y:S01]  /*2f10*/  IMAD R5, R5, UR7, R4 ;  /* 0x0000000705057c24 */ /* 0x000fe2000f8e0204 */
[----:B------:R-:W-:Y:S02]  /*2f20*/  ULDC.64 UR6, c[0x0][0x5b0] ;  /* 0x00016c0000067ab9 */ /* 0x000fe40000000a00 */
[----:B------:R-:W-:Y:S02]  /*2f30*/  IMAD R25, R27, UR6, RZ ;  /* 0x000000061b197c24 */ /* 0x000fe4000f8e02ff */
[----:B------:R-:W-:Y:S02]  /*2f40*/  IADD3.X R23, R28, R23, R5, P0, !PT ;  /* 0x000000171c177210 */ /* 0x000fe400007fe405 */
[----:B------:R-:W-:Y:S01]  /*2f50*/  ISETP.GE.AND P0, PT, R24, 0x1, PT ;  /* 0x000000011800780c */ /* 0x000fe20003f06270 */
[C---:B------:R-:W-:Y:S02]  /*2f60*/  IMAD R25, R26.reuse, UR7, R25 ;  /* 0x000000071a197c24 */ /* 0x040fe4000f8e0219 */
[----:B------:R-:W-:Y:S01]  /*2f70*/  IMAD.WIDE.U32 R4, R26, UR6, R22 ;  /* 0x000000061a047c25 */ /* 0x000fe2000f8e0016 */
[----:B------:R-:W-:-:S02]  /*2f80*/  ISETP.LT.OR P3, PT, R6, 0x1, !P0 ;  /* 0x000000010600780c */ /* 0x000fc40004761670 */
[----:B------:R-:W-:-:S04]  /*2f90*/  IADD3 R4, P1, R4, UR16, RZ ;  /* 0x0000001004047c10 */ /* 0x000fc8000ff3e0ff */
[--C-:B------:R-:W-:Y:S02]  /*2fa0*/  IADD3.X R5, R5, UR17, R25.reuse, P1, !PT ;  /* 0x0000001105057c10 */ /* 0x100fe40008ffe419 */
[----:B------:R-:W-:-:S05]  /*2fb0*/  PRMT R25, RZ, 0x7610, R25 ;  /* 0x00007610ff197816 */ /* 0x000fca0000000019 */
[----:B------:R-:W-:Y:S05]  /*2fc0*/  @P3 BRA `(.L_x_45) ;  /* 0x0000000000043947 */ /* 0x000fea0003800000 */
[----:B------:R0:W5:Y:S02]  /*2fd0*/  LDG.E.U8 R25, desc[UR20][R4.64] ;  /* 0x0000001404197981 */ /* 0x000164000c1e1100 */
.L_x_45:
[----:B------:R-:W-:Y:S05]  /*2fe0*/  BSYNC B1 ;  /* 0x0000000000017941 */ /* 0x000fea0003800000 */
.L_x_44:
[----:B-----5:R-:W-:Y:S01]  /*2ff0*/  LOP3.LUT R25, R25, 0xff, RZ, 0xc0, !PT ;  /* 0x000000ff19197812 */ /* 0x020fe200078ec0ff */
[----:B------:R-:W-:Y:S01]  /*3000*/  BSSY B1, `(.L_x_46) ;  /* 0x000000c000017945 */ /* 0x000fe20003800000 */
[----:B------:R-:W-:Y:S02]  /*3010*/  ISETP.GE.AND P1, PT, R24, 0x2, PT ;  /* 0x000000021800780c */ /* 0x000fe40003f26270 */
[----:B------:R-:W-:Y:S02]  /*3020*/  F2FP.F16.E5M2.UNPACK_B R25, R25 ;  /* 0x00000019ff19723e */ /* 0x000fe400020004ff */
[----:B------:R-:W-:-:S03]  /*3030*/  ISETP.LT.OR P2, PT, R6, 0x1, !P1 ;  /* 0x000000010600780c */ /* 0x000fc60004f41670 */
[----:B------:R-:W-:Y:S01]  /*3040*/  HADD2.F32 R28, -RZ, R25.H0_H0 ;  /* 0x20000019ff1c7230 */ /* 0x000fe20000004100 */
[----:B------:R-:W-:-:S04]  /*3050*/  PRMT R25, RZ, 0x7610, R25 ;  /* 0x00007610ff197816 */ /* 0x000fc80000000019 */
[----:B------:R-:W-:-:S04]  /*3060*/  FMUL R28, R28, R15 ;  /* 0x0000000f1c1c7220 */ /* 0x000fc80000400000 */
[----:B--2---:R-:W-:-:S05]  /*3070*/  FFMA R28, R87, R14, R28 ;  /* 0x0000000e571c7223 */ /* 0x004fca000000001c */
[----:B------:R-:W-:-:S05]  /*3080*/  F2FP.SATFINITE.E5M2.F32.PACK_AB_MERGE_C R29, RZ, R28, RZ ;  /* 0x0000001cff1d723e */ /* 0x000fca00048060ff */
[----:B------:R1:W-:Y:S01]  /*3090*/  @!P3 STG.E.U8 desc[UR20][R16.64], R29 ;  /* 0x0000001d1000b986 */ /* 0x0003e2000c101114 */
[----:B------:R-:W-:Y:S05]  /*30a0*/  @P2 BRA `(.L_x_47) ;  /* 0x0000000000042947 */ /* 0x000fea0003800000 */
[----:B------:R2:W5:Y:S02]  /*30b0*/  LDG.E.U8 R25, desc[UR20][R4.64+0x1] ;  /* 0x0000011404197981 */ /* 0x000564000c1e1100 */
.L_x_47:
[----:B------:R-:W-:Y:S05]  /*30c0*/  BSYNC B1 ;  /* 0x0000000000017941 */ /* 0x000fea0003800000 */
.L_x_46:
[----:B-----5:R-:W-:Y:S01]  /*30d0*/  LOP3.LUT R25, R25, 0xff, RZ, 0xc0, !PT ;  /* 0x000000ff19197812 */ /* 0x020fe200078ec0ff */
[----:B------:R-:W-:Y:S01]  /*30e0*/  BSSY B1, `(.L_x_48) ;  /* 0x0000012000017945 */ /* 0x000fe20003800000 */
[----:B-1----:R-:W-:Y:S02]  /*30f0*/  IADD3 R29, P3, R26, 0x8, RZ ;  /* 0x000000081a1d7810 */ /* 0x002fe40007f7e0ff */
[----:B------:R-:W-:Y:S02]  /*3100*/  F2FP.F16.E5M2.UNPACK_B R25, R25 ;  /* 0x00000019ff19723e */ /* 0x000fe400020004ff */
[----:B------:R-:W-:Y:S01]  /*3110*/  ISETP.LT.OR P0, PT, R6, 0x9, !P0 ;  /* 0x000000090600780c */ /* 0x000fe20004701670 */
[----:B------:R-:W-:Y:S02]  /*3120*/  IMAD.X R27, RZ, RZ, R27, P3 ;  /* 0x000000ffff1b7224 */ /* 0x000fe400018e061b */
[----:B------:R-:W-:Y:S02]  /*3130*/  HADD2.F32 R26, -RZ, R25.H0_H0 ;  /* 0x20000019ff1a7230 */ /* 0x000fe40000004100 */
[----:B------:R-:W-:-:S04]  /*3140*/  IMAD.WIDE.U32 R22, R29, UR6, R22 ;  /* 0x000000061d167c25 */ /* 0x000fc8000f8e0016 */
[----:B------:R-:W-:Y:S01]  /*3150*/  FMUL R25, R26, R15 ;  /* 0x0000000f1a197220 */ /* 0x000fe20000400000 */
[----:B------:R-:W-:Y:S01]  /*3160*/  IMAD R26, R27, UR6, RZ ;  /* 0x000000061b1a7c24 */ /* 0x000fe2000f8e02ff */
[----:B------:R-:W-:Y:S02]  /*3170*/  IADD3 R22, P3, R22, UR16, RZ ;  /* 0x0000001016167c10 */ /* 0x000fe4000ff7e0ff */
[----:B------:R-:W-:Y:S01]  /*3180*/  FFMA R25, R86, R14, R25 ;  /* 0x0000000e56197223 */ /* 0x000fe20000000019 */
[----:B------:R-:W-:-:S04]  /*3190*/  IMAD R29, R29, UR7, R26 ;  /* 0x000000071d1d7c24 */ /* 0x000fc8000f8e021a */
[----:B------:R-:W-:Y:S02]  /*31a0*/  F2FP.SATFINITE.E5M2.F32.PACK_AB_MERGE_C R27, RZ, R25, RZ ;  /* 0x00000019ff1b723e */ /* 0x000fe400048060ff */
[----:B------:R-:W-:Y:S02]  /*31b0*/  IADD3.X R23, R23, UR17, R29, P3, !PT ;  /* 0x0000001117177c10 */ /* 0x000fe40009ffe41d */
[----:B------:R-:W-:Y:S01]  /*31c0*/  PRMT R25, RZ, 0x7610, R25 ;  /* 0x00007610ff197816 */ /* 0x000fe20000000019 */
[----:B------:R1:W-:Y:S01]  /*31d0*/  @!P2 STG.E.U8 desc[UR20][R16.64+0x1], R27 ;  /* 0x0000011b1000a986 */ /* 0x0003e2000c101114 */
[----:B------:R-:W-:Y:S05]  /*31e0*/  @P0 BRA `(.L_x_49) ;  /* 0x0000000000040947 */ /* 0x000fea0003800000 */
[----:B------:R3:W5:Y:S02]  /*31f0*/  LDG.E.U8 R25, desc[UR20][R22.64] ;  /* 0x0000001416197981 */ /* 0x000764000c1e1100 */
.L_x_49:
[----:B------:R-:W-:Y:S05]  /*3200*/  BSYNC B1 ;  /* 0x0000000000017941 */ /* 0x000fea0003800000 */
.L_x_48:
[----:B-----5:R-:W-:Y:S01]  /*3210*/  LOP3.LUT R25, R25, 0xff, RZ, 0xc0, !PT ;  /* 0x000000ff19197812 */ /* 0x020fe200078ec0ff */
[----:B------:R-:W-:Y:S01]  /*3220*/  BSSY B1, `(.L_x_50) ;  /* 0x000000b000017945 */ /* 0x000fe20003800000 */
[----:B------:R-:W-:Y:S02]  /*3230*/  ISETP.LT.OR P1, PT, R6, 0x9, !P1 ;  /* 0x000000090600780c */ /* 0x000fe40004f21670 */
[----:B------:R-:W-:-:S05]  /*3240*/  F2FP.F16.E5M2.UNPACK_B R25, R25 ;  /* 0x00000019ff19723e */ /* 0x000fca00020004ff */
[----:B------:R-:W-:Y:S01]  /*3250*/  HADD2.F32 R26, -RZ, R25.H0_H0 ;  /* 0x20000019ff1a7230 */ /* 0x000fe20000004100 */
[----:B------:R-:W-:-:S04]  /*3260*/  PRMT R25, RZ, 0x7610, R25 ;  /* 0x00007610ff197816 */ /* 0x000fc80000000019 */
[----:B------:R-:W-:-:S04]  /*3270*/  FMUL R26, R26, R15 ;  /* 0x0000000f1a1a7220 */ /* 0x000fc80000400000 */
[----:B------:R-:W-:-:S05]  /*3280*/  FFMA R26, R85, R14, R26 ;  /* 0x0000000e551a7223 */ /* 0x000fca000000001a */
[----:B-1----:R-:W-:-:S05]  /*3290*/  F2FP.SATFINITE.E5M2.F32.PACK_AB_MERGE_C R27, RZ, R26, RZ ;  /* 0x0000001aff1b723e */ /* 0x002fca00048060ff */
[----:B------:R1:W-:Y:S01]  /*32a0*/  @!P0 STG.E.U8 desc[UR20][R18.64], R27 ;  /* 0x0000001b12008986 */ /* 0x0003e2000c101114 */
[----:B------:R-:W-:Y:S05]  /*32b0*/  @P1 BRA `(.L_x_51) ;  /* 0x0000000000041947 */ /* 0x000fea0003800000 */
[----:B------:R4:W5:Y:S02]  /*32c0*/  LDG.E.U8 R25, desc[UR20][R22.64+0x1] ;  /* 0x0000011416197981 */ /* 0x000964000c1e1100 */
.L_x_51:
[----:B------:R-:W-:Y:S05]  /*32d0*/  BSYNC B1 ;  /* 0x0000000000017941 */ /* 0x000fea0003800000 */
.L_x_50:
[----:B-----5:R-:W-:Y:S01]  /*32e0*/  LOP3.LUT R25, R25, 0xff, RZ, 0xc0, !PT ;  /* 0x000000ff19197812 */ /* 0x020fe200078ec0ff */
[----:B------:R-:W-:Y:S01]  /*32f0*/  BSSY B1, `(.L_x_52) ;  /* 0x000000c000017945 */ /* 0x000fe20003800000 */
[----:B------:R-:W-:Y:S02]  /*3300*/  ISETP.GE.AND P0, PT, R24, 0x9, PT ;  /* 0x000000091800780c */ /* 0x000fe40003f06270 */
[----:B------:R-:W-:Y:S02]  /*3310*/  F2FP.F16.E5M2.UNPACK_B R25, R25 ;  /* 0x00000019ff19723e */ /* 0x000fe400020004ff */
[----:B------:R-:W-:-:S03]  /*3320*/  ISETP.LT.OR P2, PT, R6, 0x1, !P0 ;  /* 0x000000010600780c */ /* 0x000fc60004741670 */
[----:B------:R-:W-:-:S05]  /*3330*/  HADD2.F32 R26, -RZ, R25.H0_H0 ;  /* 0x20000019ff1a7230 */ /* 0x000fca0000004100 */
[----:B------:R-:W-:-:S04]  /*3340*/  FMUL R25, R26, R15 ;  /* 0x0000000f1a197220 */ /* 0x000fc80000400000 */
[----:B------:R-:W-:-:S05]  /*3350*/  FFMA R25, R84, R14, R25 ;  /* 0x0000000e54197223 */ /* 0x000fca0000000019 */
[----:B-1----:R-:W-:Y:S02]  /*3360*/  F2FP.SATFINITE.E5M2.F32.PACK_AB_MERGE_C R27, RZ, R25, RZ ;  /* 0x00000019ff1b723e */ /* 0x002fe400048060ff */
[----:B------:R-:W-:-:S03]  /*3370*/  PRMT R25, RZ, 0x7610, R25 ;  /* 0x00007610ff197816 */ /* 0x000fc60000000019 */
[----:B------:R1:W-:Y:S01]  /*3380*/  @!P1 STG.E.U8 desc[UR20][R18.64+0x1], R27 ;  /* 0x0000011b12009986 */ /* 0x0003e2000c101114 */
[----:B------:R-:W-:Y:S05]  /*3390*/  @P2 BRA `(.L_x_53) ;  /* 0x0000000000042947 */ /* 0x000fea0003800000 */
[----:B------:R0:W5:Y:S02]  /*33a0*/  LDG.E.U8 R25, desc[UR20][R4.64+0x8] ;  /* 0x0000081404197981 */ /* 0x000164000c1e1100 */
.L_x_53:
[----:B------:R-:W-:Y:S05]  /*33b0*/  BSYNC B1 ;  /* 0x0000000000017941 */ /* 0x000fea0003800000 */
.L_x_52:
        /* <DEDUP_REMOVED lines=13> */
.L_x_55:
[----:B------:R-:W-:Y:S05]  /*3490*/  BSYNC B1 ;  /* 0x0000000000017941 */ /* 0x000fea0003800000 */
.L_x_54:
[----:B-----5:R-:W-:Y:S01]  /*34a0*/  LOP3.LUT R25, R25, 0xff, RZ, 0xc0, !PT ;  /* 0x000000ff19197812 */ /* 0x020fe200078ec0ff */
[----:B------:R-:W-:Y:S01]  /*34b0*/  BSSY B1, `(.L_x_56) ;  /* 0x000000b000017945 */ /* 0x000fe20003800000 */
[----:B------:R-:W-:Y:S02]  /*34c0*/  ISETP.LT.OR P0, PT, R6, 0x9, !P0 ;  /* 0x000000090600780c */ /* 0x000fe40004701670 */
[----:B------:R-:W-:-:S05]  /*34d0*/  F2FP.F16.E5M2.UNPACK_B R25, R25 ;  /* 0x00000019ff19723e */ /* 0x000fca00020004ff */
        /* <DEDUP_REMOVED lines=8> */
.L_x_57:
[----:B------:R-:W-:Y:S05]  /*3560*/  BSYNC B1 ;  /* 0x0000000000017941 */ /* 0x000fea0003800000 */
.L_x_56:
        /* <DEDUP_REMOVED lines=12> */
.L_x_59:
[----:B------:R-:W-:Y:S05]  /*3630*/  BSYNC B1 ;  /* 0x0000000000017941 */ /* 0x000fea0003800000 */
.L_x_58:
        /* <DEDUP_REMOVED lines=13> */
.L_x_61:
[----:B------:R-:W-:Y:S05]  /*3710*/  BSYNC B1 ;  /* 0x0000000000017941 */ /* 0x000fea0003800000 */
.L_x_60:
        /* <DEDUP_REMOVED lines=13> */
.L_x_63:
[----:B------:R-:W-:Y:S05]  /*37f0*/  BSYNC B1 ;  /* 0x0000000000017941 */ /* 0x000fea0003800000 */
.L_x_62:
        /* <DEDUP_REMOVED lines=12> */
.L_x_65:
[----:B------:R-:W-:Y:S05]  /*38c0*/  BSYNC B1 ;  /* 0x0000000000017941 */ /* 0x000fea0003800000 */
.L_x_64:
        /* <DEDUP_REMOVED lines=12> */
.L_x_67:
[----:B------:R-:W-:Y:S05]  /*3990*/  BSYNC B1 ;  /* 0x0000000000017941 */ /* 0x000fea0003800000 */
.L_x_66:
        /* <DEDUP_REMOVED lines=13> */
.L_x_69:
[----:B------:R-:W-:Y:S05]  /*3a70*/  BSYNC B1 ;  /* 0x0000000000017941 */ /* 0x000fea0003800000 */
.L_x_68:
        /* <DEDUP_REMOVED lines=13> */
.L_x_71:
[----:B------:R-:W-:Y:S05]  /*3b50*/  BSYNC B1 ;  /* 0x0000000000017941 */ /* 0x000fea0003800000 */
.L_x_70:
        /* <DEDUP_REMOVED lines=12> */
.L_x_73:
[----:B------:R-:W-:Y:S05]  /*3c20*/  BSYNC B1 ;  /* 0x0000000000017941 */ /* 0x000fea0003800000 */
.L_x_72:
        /* <DEDUP_REMOVED lines=12> */
.L_x_75:
[----:B------:R-:W-:Y:S05]  /*3cf0*/  BSYNC B1 ;  /* 0x0000000000017941 */ /* 0x000fea0003800000 */
.L_x_74:
        /* <DEDUP_REMOVED lines=13> */
.L_x_77:
[----:B------:R-:W-:Y:S05]  /*3dd0*/  BSYNC B1 ;  /* 0x0000000000017941 */ /* 0x000fea0003800000 */
.L_x_76:
        /* <DEDUP_REMOVED lines=13> */
.L_x_79:
[----:B------:R-:W-:Y:S05]  /*3eb0*/  BSYNC B1 ;  /* 0x0000000000017941 */ /* 0x000fea0003800000 */
.L_x_78:
        /* <DEDUP_REMOVED lines=12> */
.L_x_81:
[----:B------:R-:W-:Y:S05]  /*3f80*/  BSYNC B1 ;  /* 0x0000000000017941 */ /* 0x000fea0003800000 */
.L_x_80:
        /* <DEDUP_REMOVED lines=12> */
.L_x_83:
[----:B------:R-:W-:Y:S05]  /*4050*/  BSYNC B1 ;  /* 0x0000000000017941 */ /* 0x000fea0003800000 */
.L_x_82:
        /* <DEDUP_REMOVED lines=13> */
.L_x_85:
[----:B------:R-:W-:Y:S05]  /*4130*/  BSYNC B1 ;  /* 0x0000000000017941 */ /* 0x000fea0003800000 */
.L_x_84:
        /* <DEDUP_REMOVED lines=13> */
.L_x_87:
[----:B------:R-:W-:Y:S05]  /*4210*/  BSYNC B1 ;  /* 0x0000000000017941 */ /* 0x000fea0003800000 */
.L_x_86:
        /* <DEDUP_REMOVED lines=12> */
.L_x_89:
[----:B------:R-:W-:Y:S05]  /*42e0*/  BSYNC B1 ;  /* 0x0000000000017941 */ /* 0x000fea0003800000 */
.L_x_88:
        /* <DEDUP_REMOVED lines=12> */
.L_x_91:
[----:B------:R-:W-:Y:S05]  /*43b0*/  BSYNC B1 ;  /* 0x0000000000017941 */ /* 0x000fea0003800000 */
.L_x_90:
        /* <DEDUP_REMOVED lines=13> */
.L_x_93:
[----:B------:R-:W-:Y:S05]  /*4490*/  BSYNC B1 ;  /* 0x0000000000017941 */ /* 0x000fea0003800000 */
.L_x_92:
        /* <DEDUP_REMOVED lines=13> */
.L_x_95:
[----:B------:R-:W-:Y:S05]  /*4570*/  BSYNC B1 ;  /* 0x0000000000017941 */ /* 0x000fea0003800000 */
.L_x_94:
        /* <DEDUP_REMOVED lines=12> */
.L_x_97:
[----:B------:R-:W-:Y:S05]  /*4640*/  BSYNC B1 ;  /* 0x0000000000017941 */ /* 0x000fea0003800000 */
.L_x_96:
        /* <DEDUP_REMOVED lines=12> */
.L_x_99:
[----:B------:R-:W-:Y:S05]  /*4710*/  BSYNC B1 ;  /* 0x0000000000017941 */ /* 0x000fea0003800000 */
.L_x_98:
        /* <DEDUP_REMOVED lines=13> */
.L_x_101:
[----:B------:R-:W-:Y:S05]  /*47f0*/  BSYNC B1 ;  /* 0x0000000000017941 */ /* 0x000fea0003800000 */
.L_x_100:
[----:B-----5:R-:W-:Y:S01]  /*4800*/  LOP3.LUT R25, R25, 0xff, RZ, 0xc0, !PT ;  /* 0x000000ff19197812 */ /* 0x020fe200078ec0ff */
[----:B------:R-:W-:Y:S01]  /*4810*/  BSSY B1, `(.L_x_102) ;  /* 0x000000c000017945 */ /* 0x000fe20003800000 */
[----:B------:R-:W-:Y:S02]  /*4820*/  ISETP.GE.AND P1, PT, R24, 0x3a, PT ;  /* 0x0000003a1800780c */ /* 0x000fe40003f26270 */
[----:B------:R-:W-:Y:S02]  /*4830*/  F2FP.F16.E5M2.UNPACK_B R25, R25 ;  /* 0x00000019ff19723e */ /* 0x000fe400020004ff */
[----:B------:R-:W-:Y:S02]  /*4840*/  ISETP.LT.OR P3, PT, R6, 0x1, !P1 ;  /* 0x000000010600780c */ /* 0x000fe40004f61670 */
[----:B------:R-:W-:Y:S01]  /*4850*/  PRMT R24, RZ, 0x7610, R24 ;  /* 0x00007610ff187816 */ /* 0x000fe20000000018 */
[----:B------:R-:W-:-:S05]  /*4860*/  HADD2.F32 R26, -RZ, R25.H0_H0 ;  /* 0x20000019ff1a7230 */ /* 0x000fca0000004100 */
[----:B------:R-:W-:-:S04]  /*4870*/  FMUL R26, R26, R15 ;  /* 0x0000000f1a1a7220 */ /* 0x000fc80000400000 */
[----:B------:R-:W-:-:S05]  /*4880*/  FFMA R26, R59, R14, R26 ;  /* 0x0000000e3b1a7223 */ /* 0x000fca000000001a */
[----:B------:R-:W-:-:S05]  /*4890*/  F2FP.SATFINITE.E5M2.F32.PACK_AB_MERGE_C R25, RZ, R26, RZ ;  /* 0x0000001aff19723e */ /* 0x000fca00048060ff */
[----:B------:R0:W-:Y:S01]  /*48a0*/  @!P2 STG.E.U8 desc[UR20][R16.64+0x38], R25 ;  /* 0x000038191000a986 */ /* 0x0001e2000c101114 */
[----:B------:R-:W-:Y:S05]  /*48b0*/  @P3 BRA `(.L_x_103) ;  /* 0x0000000000043947 */ /* 0x000fea0003800000 */
[----:B------:R0:W5:Y:S02]  /*48c0*/  LDG.E.U8 R24, desc[UR20][R4.64+0x39] ;  /* 0x0000391404187981 */ /* 0x000164000c1e1100 */
.L_x_103:
[----:B------:R-:W-:Y:S05]  /*48d0*/  BSYNC B1 ;  /* 0x0000000000017941 */ /* 0x000fea0003800000 */
.L_x_102:
[----:B-----5:R-:W-:Y:S01]  /*48e0*/  LOP3.LUT R24, R24, 0xff, RZ, 0xc0, !PT ;  /* 0x000000ff18187812 */ /* 0x020fe200078ec0ff */
[----:B------:R-:W-:Y:S01]  /*48f0*/  BSSY B1, `(.L_x_104) ;  /* 0x000000b000017945 */ /* 0x000fe20003800000 */
[----:B------:R-:W-:Y:S02]  /*4900*/  ISETP.LT.OR P0, PT, R6, 0x9, !P0 ;  /* 0x000000090600780c */ /* 0x000fe40004701670 */
[----:B------:R-:W-:Y:S02]  /*4910*/  F2FP.F16.E5M2.UNPACK_B R24, R24 ;  /* 0x00000018ff18723e */ /* 0x000fe400020004ff */
[----:B0-2---:R-:W-:-:S03]  /*4920*/  PRMT R4, RZ, 0x7610, R4 ;  /* 0x00007610ff047816 */ /* 0x005fc60000000004 */
[----:B------:R-:W-:-:S05]  /*4930*/  HADD2.F32 R24, -RZ, R24.H0_H0 ;  /* 0x20000018ff187230 */ /* 0x000fca0000004100 */
[----:B------:R-:W-:-:S04]  /*4940*/  FMUL R5, R24, R15 ;  /* 0x0000000f18057220 */ /* 0x000fc80000400000 */
[----:B------:R-:W-:-:S05]  /*4950*/  FFMA R5, R58, R14, R5 ;  /* 0x0000000e3a057223 */ /* 0x000fca0000000005 */
[----:B------:R-:W-:-:S05]  /*4960*/  F2FP.SATFINITE.E5M2.F32.PACK_AB_MERGE_C R5, RZ, R5, RZ ;  /* 0x00000005ff05723e */ /* 0x000fca00048060ff */
[----:B------:R0:W-:Y:S01]  /*4970*/  @!P3 STG.E.U8 desc[UR20][R16.64+0x39], R5 ;  /* 0x000039051000b986 */ /* 0x0001e2000c101114 */
[----:B------:R-:W-:Y:S05]  /*4980*/  @P0 BRA `(.L_x_105) ;  /* 0x0000000000040947 */ /* 0x000fea0003800000 */
[----:B------:R2:W5:Y:S02]  /*4990*/  LDG.E.U8 R4, desc[UR20][R22.64+0x38] ;  /* 0x0000381416047981 */ /* 0x000564000c1e1100 */
.L_x_105:
[----:B------:R-:W-:Y:S05]  /*49a0*/  BSYNC B1 ;  /* 0x0000000000017941 */ /* 0x000fea0003800000 */
.L_x_104:
[----:B-----5:R-:W-:Y:S01]  /*49b0*/  LOP3.LUT R4, R4, 0xff, RZ, 0xc0, !PT ;  /* 0x000000ff04047812 */ /* 0x020fe200078ec0ff */
[----:B------:R-:W-:Y:S01]  /*49c0*/  BSSY B1, `(.L_x_106) ;  /* 0x000000b000017945 */ /* 0x000fe20003800000 */
[----:B------:R-:W-:Y:S02]  /*49d0*/  ISETP.LT.OR P1, PT, R6, 0x9, !P1 ;  /* 0x000000090600780c */ /* 0x000fe40004f21670 */
[----:B------:R-:W-:-:S05]  /*49e0*/  F2FP.F16.E5M2.UNPACK_B R4, R4 ;  /* 0x00000004ff04723e */ /* 0x000fca00020004ff */
[----:B------:R-:W-:-:S05]  /*49f0*/  HADD2.F32 R4, -RZ, R4.H0_H0 ;  /* 0x20000004ff047230 */ /* 0x000fca0000004100 */
[----:B------:R-:W-:-:S04]  /*4a00*/  FMUL R4, R4, R15 ;  /* 0x0000000f04047220 */ /* 0x000fc80000400000 */
[----:B------:R-:W-:-:S05]  /*4a10*/  FFMA R4, R57, R14, R4 ;  /* 0x0000000e39047223 */ /* 0x000fca0000000004 */
[----:B0-----:R-:W-:Y:S02]  /*4a20*/  F2FP.SATFINITE.E5M2.F32.PACK_AB_MERGE_C R5, RZ, R4, RZ ;  /* 0x00000004ff05723e */ /* 0x001fe400048060ff */
[----:B------:R-:W-:-:S03]  /*4a30*/  PRMT R4, RZ, 0x7610, R4 ;  /* 0x00007610ff047816 */ /* 0x000fc60000000004 */
[----:B------:R0:W-:Y:S01]  /*4a40*/  @!P0 STG.E.U8 desc[UR20][R18.64+0x38], R5 ;  /* 0x0000380512008986 */ /* 0x0001e2000c101114 */
[----:B------:R-:W-:Y:S05]  /*4a50*/  @P1 BRA `(.L_x_107) ;  /* 0x0000000000041947 */ /* 0x000fea0003800000 */
[----:B------:R0:W5:Y:S02]  /*4a60*/  LDG.E.U8 R4, desc[UR20][R22.64+0x39] ;  /* 0x0000391416047981 */ /* 0x000164000c1e1100 */
.L_x_107:
[----:B------:R-:W-:Y:S05]  /*4a70*/  BSYNC B1 ;  /* 0x0000000000017941 */ /* 0x000fea0003800000 */
.L_x_106:
[----:B------:R-:W-:Y:S05]  /*4a80*/  @P1 BRA `(.L_x_108) ;  /* 0x0000000800601947 */ /* 0x000fea0003800000 */
[----:B-----5:R-:W-:-:S04]  /*4a90*/  LOP3.LUT R4, R4, 0xff, RZ, 0xc0, !PT ;  /* 0x000000ff04047812 */ /* 0x020fc800078ec0ff */
[----:B------:R-:W-:-:S05]  /*4aa0*/  F2FP.F16.E5M2.UNPACK_B R4, R4 ;  /* 0x00000004ff04723e */ /* 0x000fca00020004ff */
[----:B------:R-:W-:-:S05]  /*4ab0*/  HADD2.F32 R4, -RZ, R4.H0_H0 ;  /* 0x20000004ff047230 */ /* 0x000fca0000004100 */
[----:B0-----:R-:W-:-:S04]  /*4ac0*/  FMUL R5, R4, R15 ;  /* 0x0000000f04057220 */ /* 0x001fc80000400000 */
[----:B------:R-:W-:-:S05]  /*4ad0*/  FFMA R5, R56, R14, R5 ;  /* 0x0000000e38057223 */ /* 0x000fca0000000005 */
[----:B------:R-:W-:-:S05]  /*4ae0*/  F2FP.SATFINITE.E5M2.F32.PACK_AB_MERGE_C R5, RZ, R5, RZ ;  /* 0x00000005ff05723e */ /* 0x000fca00048060ff */
[----:B------:R0:W-:Y:S01]  /*4af0*/  STG.E.U8 desc[UR20][R18.64+0x39], R5 ;  /* 0x0000390512007986 */ /* 0x0001e2000c101114 */
[----:B------:R-:W-:Y:S05]  /*4b00*/  BRA `(.L_x_108) ;  /* 0x0000000800407947 */ /* 0x000fea0003800000 */
.L_x_43:
[C---:B------:R-:W-:Y:S01]  /*4b10*/  ISETP.GE.AND P3, PT, R24.reuse, 0x1, PT ;  /* 0x000000011800780c */ /* 0x040fe20003f66270 */
[-C--:B--2---:R-:W-:Y:S01]  /*4b20*/  FMUL R87, R87, R14.reuse ;  /* 0x0000000e57577220 */ /* 0x084fe20000400000 */
[----:B------:R-:W-:Y:S01]  /*4b30*/  ISETP.GE.AND P0, PT, R24, 0x2, PT ;  /* 0x000000021800780c */ /* 0x000fe20003f06270 */
[-C--:B------:R-:W-:Y:S01]  /*4b40*/  FMUL R86, R86, R14.reuse ;  /* 0x0000000e56567220 */ /* 0x080fe20000400000 */
[C---:B------:R-:W-:Y:S01]  /*4b50*/  ISETP.LT.OR P1, PT, R6.reuse, 0x1, !P3 ;  /* 0x000000010600780c */ /* 0x040fe20005f21670 */
[-C--:B------:R-:W-:Y:S01]  /*4b60*/  FMUL R85, R85, R14.reuse ;  /* 0x0000000e55557220 */ /* 0x080fe20000400000 */
[----:B------:R-:W-:Y:S01]  /*4b70*/  ISETP.LT.OR P2, PT, R6, 0x1, !P0 ;  /* 0x000000010600780c */ /* 0x000fe20004741670 */
[-C--:B------:R-:W-:Y:S01]  /*4b80*/  FMUL R84, R84, R14.reuse ;  /* 0x0000000e54547220 */ /* 0x080fe20000400000 */
[----:B------:R-:W-:Y:S01]  /*4b90*/  ISETP.LT.OR P3, PT, R6, 0x9, !P3 ;  /* 0x000000090600780c */ /* 0x000fe20005f61670 */
[-C--:B------:R-:W-:Y:S01]  /*4ba0*/  FMUL R83, R83, R14.reuse ;  /* 0x0000000e53537220 */ /* 0x080fe20000400000 */
[----:B------:R-:W-:Y:S01]  /*4bb0*/  F2FP.SATFINITE.E5M2.F32.PACK_AB_MERGE_C R87, RZ, R87, RZ ;  /* 0x00000057ff57723e */ /* 0x000fe200048060ff */
[----:B------:R-:W-:Y:S01]  /*4bc0*/  FMUL R82, R82, R14 ;  /* 0x0000000e52527220 */ /* 0x000fe20000400000 */
[----:B------:R-:W-:Y:S01]  /*4bd0*/  F2FP.SATFINITE.E5M2.F32.PACK_AB_MERGE_C R5, RZ, R86, RZ ;  /* 0x00000056ff05723e */ /* 0x000fe200048060ff */
[-C--:B------:R-:W-:Y:S01]  /*4be0*/  FMUL R81, R81, R14.reuse ;  /* 0x0000000e51517220 */ /* 0x080fe20000400000 */
[----:B------:R-:W-:Y:S01]  /*4bf0*/  F2FP.SATFINITE.E5M2.F32.PACK_AB_MERGE_C R85, RZ, R85, RZ ;  /* 0x00000055ff55723e */ /* 0x000fe200048060ff */
[-C--:B------:R-:W-:Y:S01]  /*4c00*/  FMUL R80, R80, R14.reuse ;  /* 0x0000000e50507220 */ /* 0x080fe20000400000 */
[----:B------:R-:W-:Y:S01]  /*4c10*/  ISETP.LT.OR P0, PT, R6, 0x9, !P0 ;  /* 0x000000090600780c */ /* 0x000fe20004701670 */
[----:B------:R-:W-:Y:S01]  /*4c20*/  @!P1 STG.E.U8 desc[UR20][R16.64], R87 ;  /* 0x0000005710009986 */ /* 0x000fe2000c101114 */
[C---:B------:R-:W-:Y:S01]  /*4c30*/  ISETP.GE.AND P1, PT, R24.reuse, 0x9, PT ;  /* 0x000000091800780c */ /* 0x040fe20003f26270 */
[-C--:B------:R-:W-:Y:S01]  /*4c40*/  FMUL R79, R79, R14.reuse ;  /* 0x0000000e4f4f7220 */ /* 0x080fe20000400000 */
[----:B------:R-:W-:Y:S01]  /*4c50*/  F2FP.SATFINITE.E5M2.F32.PACK_AB_MERGE_C R83, RZ, R83, RZ ;  /* 0x00000053ff53723e */ /* 0x000fe200048060ff */
[----:B------:R0:W-:Y:S01]  /*4c60*/  @!P2 STG.E.U8 desc[UR20][R16.64+0x1], R5 ;  /* 0x000001051000a986 */ /* 0x0001e2000c101114 */
[----:B------:R-:W-:Y:S01]  /*4c70*/  ISETP.GE.AND P2, PT, R24, 0xa, PT ;  /* 0x0000000a1800780c */ /* 0x000fe20003f46270 */
[----:B------:R-:W-:Y:S01]  /*4c80*/  FMUL R78, R78, R14 ;  /* 0x0000000e4e4e7220 */ /* 0x000fe20000400000 */
[----:B------:R-:W-:Y:S01]  /*4c90*/  F2FP.SATFINITE.E5M2.F32.PACK_AB_MERGE_C R23, RZ, R82, RZ ;  /* 0x00000052ff17723e */ /* 0x000fe200048060ff */
[----:B------:R-:W-:Y:S01]  /*4ca0*/  @!P3 STG.E.U8 desc[UR20][R18.64], R85 ;  /* 0x000000551200b986 */ /* 0x000fe2000c101114 */
[----:B------:R-:W-:Y:S01]  /*4cb0*/  ISETP.LT.OR P3, PT, R6, 0x1, !P1 ;  /* 0x000000010600780c */ /* 0x000fe20004f61670 */
[-C--:B------:R-:W-:Y:S01]  /*4cc0*/  FMUL R76, R76, R14.reuse ;  /* 0x0000000e4c4c7220 */ /* 0x080fe20000400000 */
[C---:B------:R-:W-:Y:S01]  /*4cd0*/  ISETP.LT.OR P5, PT, R6.reuse, 0x1, !P2 ;  /* 0x000000010600780c */ /* 0x040fe200057a1670 */
[-C--:B------:R-:W-:Y:S01]  /*4ce0*/  FMUL R77, R77, R14.reuse ;  /* 0x0000000e4d4d7220 */ /* 0x080fe20000400000 */
[----:B------:R-:W-:Y:S01]  /*4cf0*/  ISETP.LT.OR P1, PT, R6, 0x9, !P1 ;  /* 0x000000090600780c */ /* 0x000fe20004f21670 */
[-C--:B------:R-:W-:Y:S01]  /*4d00*/  FMUL R75, R75, R14.reuse ;  /* 0x0000000e4b4b7220 */ /* 0x080fe20000400000 */
[----:B------:R-:W-:Y:S01]  /*4d10*/  F2FP.SATFINITE.E5M2.F32.PACK_AB_MERGE_C R81, RZ, R81, RZ ;  /* 0x00000051ff51723e */ /* 0x000fe200048060ff */
[----:B------:R-:W-:Y:S01]  /*4d20*/  FMUL R74, R74, R14 ;  /* 0x0000000e4a4a7220 */ /* 0x000fe20000400000 */
[----:B0-----:R-:W-:Y:S01]  /*4d30*/  F2FP.SATFINITE.E5M2.F32.PACK_AB_MERGE_C R5, RZ, R84, RZ ;  /* 0x00000054ff05723e */ /* 0x001fe200048060ff */
[-C--:B------:R-:W-:Y:S01]  /*4d40*/  FMUL R72, R72, R14.reuse ;  /* 0x0000000e48487220 */ /* 0x080fe20000400000 */
[----:B------:R-:W-:Y:S01]  /*4d50*/  ISETP.LT.OR P2, PT, R6, 0x9, !P2 ;  /* 0x000000090600780c */ /* 0x000fe20005741670 */
[----:B------:R-:W-:Y:S01]  /*4d60*/  FMUL R73, R73, R14 ;  /* 0x0000000e49497220 */ /* 0x000fe20000400000 */
[----:B------:R-:W-:Y:S01]  /*4d70*/  F2FP.SATFINITE.E5M2.F32.PACK_AB_MERGE_C R25, RZ, R80, RZ ;  /* 0x00000050ff19723e */ /* 0x000fe200048060ff */
[----:B------:R0:W-:Y:S01]  /*4d80*/  @!P0 STG.E.U8 desc[UR20][R18.64+0x1], R5 ;  /* 0x0000010512008986 */ /* 0x0001e2000c101114 */
[C---:B------:R-:W-:Y:S01]  /*4d90*/  ISETP.GE.AND P0, PT, R24.reuse, 0x11, PT ;  /* 0x000000111800780c */ /* 0x040fe20003f06270 */
[-C--:B------:R-:W-:Y:S01]  /*4da0*/  FMUL R71, R71, R14.reuse ;  /* 0x0000000e47477220 */ /* 0x080fe20000400000 */
[----:B------:R-:W-:Y:S01]  /*4db0*/  F2FP.SATFINITE.E5M2.F32.PACK_AB_MERGE_C R79, RZ, R79, RZ ;  /* 0x0000004fff4f723e */ /* 0x000fe200048060ff */
[----:B------:R-:W-:Y:S01]  /*4dc0*/  @!P3 STG.E.U8 desc[UR20][R16.64+0x8], R83 ;  /* 0x000008531000b986 */ /* 0x000fe2000c101114 */
[----:B------:R-:W-:Y:S01]  /*4dd0*/  ISETP.GE.AND P3, PT, R24, 0x12, PT ;  /* 0x000000121800780c */ /* 0x000fe20003f66270 */
[-C--:B------:R-:W-:Y:S01]  /*4de0*/  FMUL R70, R70, R14.reuse ;  /* 0x0000000e46467220 */ /* 0x080fe20000400000 */
[----:B------:R-:W-:Y:S01]  /*4df0*/  F2FP.SATFINITE.E5M2.F32.PACK_AB_MERGE_C R77, RZ, R77, RZ ;  /* 0x0000004dff4d723e */ /* 0x000fe200048060ff */
[----:B------:R1:W-:Y:S01]  /*4e00*/  @!P5 STG.E.U8 desc[UR20][R16.64+0x9], R23 ;  /* 0x000009171000d986 */ /* 0x0003e2000c101114 */
[C---:B------:R-:W-:Y:S01]  /*4e10*/  ISETP.LT.OR P5, PT, R6.reuse, 0x1, !P3 ;  /* 0x000000010600780c */ /* 0x040fe20005fa1670 */
[-C--:B------:R-:W-:Y:S01]  /*4e20*/  FMUL R69, R69, R14.reuse ;  /* 0x0000000e45457220 */ /* 0x080fe20000400000 */
[C---:B------:R-:W-:Y:S01]  /*4e30*/  ISETP.LT.OR P3, PT, R6.reuse, 0x9, !P3 ;  /* 0x000000090600780c */ /* 0x040fe20005f61670 */
[----:B------:R-:W-:Y:S01]  /*4e40*/  @!P1 STG.E.U8 desc[UR20][R18.64+0x8], R81 ;  /* 0x0000085112009986 */ /* 0x000fe2000c101114 */
[----:B------:R-:W-:Y:S01]  /*4e50*/  ISETP.LT.OR P1, PT, R6, 0x1, !P0 ;  /* 0x000000010600780c */ /* 0x000fe20004721670 */
[----:B------:R-:W-:Y:S01]  /*4e60*/  FMUL R68, R68, R14 ;  /* 0x0000000e44447220 */ /* 0x000fe20000400000 */
[----:B0-----:R-:W-:Y:S01]  /*4e70*/  F2FP.SATFINITE.E5M2.F32.PACK_AB_MERGE_C R5, RZ, R78, RZ ;  /* 0x0000004eff05723e */ /* 0x001fe200048060ff */
[----:B------:R-:W-:Y:S01]  /*4e80*/  @!P2 STG.E.U8 desc[UR20][R18.64+0x9], R25 ;  /* 0x000009191200a986 */ /* 0x000fe2000c101114 */
[----:B------:R-:W-:Y:S01]  /*4e90*/  ISETP.GE.AND P2, PT, R24, 0x19, PT ;  /* 0x000000191800780c */ /* 0x000fe20003f46270 */
[-C--:B------:R-:W-:Y:S01]  /*4ea0*/  FMUL R67, R67, R14.reuse ;  /* 0x0000000e43437220 */ /* 0x080fe20000400000 */
[----:B------:R-:W-:Y:S01]  /*4eb0*/  ISETP.LT.OR P0, PT, R6, 0x9, !P0 ;  /* 0x000000090600780c */ /* 0x000fe20004701670 */
[----:B------:R-:W-:Y:S01]  /*4ec0*/  FMUL R66, R66, R14 ;  /* 0x0000000e42427220 */ /* 0x000fe20000400000 */
[----:B------:R-:W-:Y:S01]  /*4ed0*/  ISETP.LT.OR P6, PT, R6, 0x1, !P2 ;  /* 0x000000010600780c */ /* 0x000fe200057c1670 */
[----:B------:R0:W-:Y:S01]  /*4ee0*/  @!P5 STG.E.U8 desc[UR20][R16.64+0x11], R5 ;  /* 0x000011051000d986 */ /* 0x0001e2000c101114 */
[----:B-1----:R-:W-:Y:S01]  /*4ef0*/  F2FP.SATFINITE.E5M2.F32.PACK_AB_MERGE_C R23, RZ, R76, RZ ;  /* 0x0000004cff17723e */ /* 0x002fe200048060ff */
[-C--:B------:R-:W-:Y:S01]  /*4f00*/  FMUL R64, R64, R14.reuse ;  /* 0x0000000e40407220 */ /* 0x080fe20000400000 */
[----:B------:R-:W-:Y:S01]  /*4f10*/  F2FP.SATFINITE.E5M2.F32.PACK_AB_MERGE_C R75, RZ, R75, RZ ;  /* 0x0000004bff4b723e */ /* 0x000fe200048060ff */
[----:B------:R-:W-:Y:S01]  /*4f20*/  @!P1 STG.E.U8 desc[UR20][R16.64+0x10], R79 ;  /* 0x0000104f10009986 */ /* 0x000fe2000c101114 */
[----:B------:R-:W-:Y:S01]  /*4f30*/  ISETP.GE.AND P1, PT, R24, 0x1a, PT ;  /* 0x0000001a1800780c */ /* 0x000fe20003f26270 */
[-C--:B------:R-:W-:Y:S01]  /*4f40*/  FMUL R65, R65, R14.reuse ;  /* 0x0000000e41417220 */ /* 0x080fe20000400000 */
[C---:B------:R-:W-:Y:S01]  /*4f50*/  ISETP.LT.OR P2, PT, R6.reuse, 0x9, !P2 ;  /* 0x000000090600780c */ /* 0x040fe20005741670 */
[----:B------:R1:W-:Y:S01]  /*4f60*/  @!P3 STG.E.U8 desc[UR20][R18.64+0x11], R23 ;  /* 0x000011171200b986 */ /* 0x0003e2000c101114 */
[C---:B------:R-:W-:Y:S01]  /*4f70*/  ISETP.LT.OR P5, PT, R6.reuse, 0x1, !P1 ;  /* 0x000000010600780c */ /* 0x040fe20004fa1670 */
[----:B------:R-:W-:Y:S01]  /*4f80*/  FMUL R63, R63, R14 ;  /* 0x0000000e3f3f7220 */ /* 0x000fe20000400000 */
[----:B------:R-:W-:Y:S01]  /*4f90*/  ISETP.LT.OR P3, PT, R6, 0x9, !P1 ;  /* 0x000000090600780c */ /* 0x000fe20004f61670 */
[----:B------:R-:W-:Y:S01]  /*4fa0*/  @!P0 STG.E.U8 desc[UR20][R18.64+0x10], R77 ;  /* 0x0000104d12008986 */ /* 0x000fe2000c101114 */
[----:B0-----:R-:W-:Y:S01]  /*4fb0*/  F2FP.SATFINITE.E5M2.F32.PACK_AB_MERGE_C R5, RZ, R74, RZ ;  /* 0x0000004aff05723e */ /* 0x001fe200048060ff */
[-C--:B------:R-:W-:Y:S01]  /*4fc0*/  FMUL R62, R62, R14.reuse ;  /* 0x0000000e3e3e7220 */ /* 0x080fe20000400000 */
[C---:B------:R-:W-:Y:S01]  /*4fd0*/  ISETP.GE.AND P0, PT, R24.reuse, 0x21, PT ;  /* 0x000000211800780c */ /* 0x040fe20003f06270 */
[----:B------:R-:W-:Y:S01]  /*4fe0*/  @!P6 STG.E.U8 desc[UR20][R16.64+0x18], R75 ;  /* 0x0000184b1000e986 */ /* 0x000fe2000c101114 */
[----:B------:R-:W-:Y:S01]  /*4ff0*/  ISETP.GE.AND P1, PT, R24, 0x22, PT ;  /* 0x000000221800780c */ /* 0x000fe20003f26270 */
[-C--:B------:R-:W-:Y:S01]  /*5000*/  FMUL R61, R61, R14.reuse ;  /* 0x0000000e3d3d7220 */ /* 0x080fe20000400000 */
[----:B------:R-:W-:Y:S01]  /*5010*/  ISETP.LT.OR P6, PT, R6, 0x1, !P0 ;  /* 0x000000010600780c */ /* 0x000fe200047c1670 */
[----:B------:R-:W-:Y:S01]  /*5020*/  FMUL R60, R60, R14 ;  /* 0x0000000e3c3c7220 */ /* 0x000fe20000400000 */
[----:B-1----:R-:W-:Y:S01]  /*5030*/  F2FP.SATFINITE.E5M2.F32.PACK_AB_MERGE_C R23, RZ, R72, RZ ;  /* 0x00000048ff17723e */ /* 0x002fe200048060ff */
[----:B------:R0:W-:Y:S01]  /*5040*/  @!P5 STG.E.U8 desc[UR20][R16.64+0x19], R5 ;  /* 0x000019051000d986 */ /* 0x0001e2000c101114 */
[----:B------:R-:W-:Y:S01]  /*5050*/  ISETP.LT.OR P5, PT, R6, 0x1, !P1 ;  /* 0x000000010600780c */ /* 0x000fe20004fa1670 */
[-C--:B------:R-:W-:Y:S01]  /*5060*/  FMUL R59, R59, R14.reuse ;  /* 0x0000000e3b3b7220 */ /* 0x080fe20000400000 */
[----:B------:R-:W-:Y:S01]  /*5070*/  F2FP.SATFINITE.E5M2.F32.PACK_AB_MERGE_C R73, RZ, R73, RZ ;  /* 0x00000049ff49723e */ /* 0x000fe200048060ff */
[----:B------:R1:W-:Y:S01]  /*5080*/  @!P3 STG.E.U8 desc[UR20][R18.64+0x19], R23 ;  /* 0x000019171200b986 */ /* 0x0003e2000c101114 */
[----:B------:R-:W-:Y:S01]  /*5090*/  F2FP.SATFINITE.E5M2.F32.PACK_AB_MERGE_C R71, RZ, R71, RZ ;  /* 0x00000047ff47723e */ /* 0x000fe200048060ff */
[----:B------:R-:W-:Y:S01]  /*50a0*/  FMUL R58, R58, R14 ;  /* 0x0000000e3a3a7220 */ /* 0x000fe20000400000 */
[----:B------:R-:W-:Y:S01]  /*50b0*/  F2FP.SATFINITE.E5M2.F32.PACK_AB_MERGE_C R25, RZ, R70, RZ ;  /* 0x00000046ff19723e */ /* 0x000fe200048060ff */
[----:B------:R-:W-:Y:S01]  /*50c0*/  @!P2 STG.E.U8 desc[UR20][R18.64+0x18], R73 ;  /* 0x000018491200a986 */ /* 0x000fe2000c101114 */
[----:B------:R-:W-:Y:S01]  /*50d0*/  ISETP.LT.OR P3, PT, R6, 0x9, !P1 ;  /* 0x000000090600780c */ /* 0x000fe20004f61670 */
[-C--:B------:R-:W-:Y:S01]  /*50e0*/  FMUL R57, R57, R14.reuse ;  /* 0x0000000e39397220 */ /* 0x080fe20000400000 */
[----:B------:R-:W-:Y:S01]  /*50f0*/  ISETP.GE.AND P2, PT, R24, 0x29, PT ;  /* 0x000000291800780c */ /* 0x000fe20003f46270 */
[----:B------:R-:W-:Y:S01]  /*5100*/  @!P6 STG.E.U8 desc[UR20][R16.64+0x20], R71 ;  /* 0x000020471000e986 */ /* 0x000fe2000c101114 */
[----:B------:R-:W-:Y:S01]  /*5110*/  ISETP.LT.OR P0, PT, R6, 0x9, !P0 ;  /* 0x000000090600780c */ /* 0x000fe20004701670 */
[----:B------:R-:W-:Y:S01]  /*5120*/  FMUL R56, R56, R14 ;  /* 0x0000000e38387220 */ /* 0x000fe20000400000 */
[----:B------:R-:W-:Y:S01]  /*5130*/  ISETP.GE.AND P1, PT, R24, 0x2a, PT ;  /* 0x0000002a1800780c */ /* 0x000fe20003f26270 */
[----:B------:R-:W-:Y:S01]  /*5140*/  @!P5 STG.E.U8 desc[UR20][R16.64+0x21], R25 ;  /* 0x000021191000d986 */ /* 0x000fe2000c101114 */
[----:B------:R-:W-:-:S02]  /*5150*/  ISETP.LT.OR P6, PT, R6, 0x1, !P2 ;  /* 0x000000010600780c */ /* 0x000fc400057c1670 */
[C---:B------:R-:W-:Y:S02]  /*5160*/  ISETP.LT.OR P5, PT, R6.reuse, 0x1, !P1 ;  /* 0x000000010600780c */ /* 0x040fe40004fa1670 */
[----:B------:R-:W-:Y:S02]  /*5170*/  F2FP.SATFINITE.E5M2.F32.PACK_AB_MERGE_C R69, RZ, R69, RZ ;  /* 0x00000045ff45723e */ /* 0x000fe400048060ff */
[----:B0-----:R-:W-:Y:S02]  /*5180*/  F2FP.SATFINITE.E5M2.F32.PACK_AB_MERGE_C R5, RZ, R68, RZ ;  /* 0x00000044ff05723e */ /* 0x001fe400048060ff */
[----:B------:R-:W-:Y:S01]  /*5190*/  F2FP.SATFINITE.E5M2.F32.PACK_AB_MERGE_C R67, RZ, R67, RZ ;  /* 0x00000043ff43723e */ /* 0x000fe200048060ff */
[----:B------:R-:W-:Y:S01]  /*51a0*/  @!P0 STG.E.U8 desc[UR20][R18.64+0x20], R69 ;  /* 0x0000204512008986 */ /* 0x000fe2000c101114 */
[----:B-1----:R-:W-:Y:S02]  /*51b0*/  F2FP.SATFINITE.E5M2.F32.PACK_AB_MERGE_C R23, RZ, R66, RZ ;  /* 0x00000042ff17723e */ /* 0x002fe400048060ff */
[C---:B------:R-:W-:Y:S01]  /*51c0*/  ISETP.LT.OR P1, PT, R6.reuse, 0x9, !P1 ;  /* 0x000000090600780c */ /* 0x040fe20004f21670 */
[----:B------:R0:W-:Y:S01]  /*51d0*/  @!P3 STG.E.U8 desc[UR20][R18.64+0x21], R5 ;  /* 0x000021051200b986 */ /* 0x0001e2000c101114 */
[----:B------:R-:W-:-:S02]  /*51e0*/  ISETP.LT.OR P2, PT, R6, 0x9, !P2 ;  /* 0x000000090600780c */ /* 0x000fc40005741670 */
[C---:B------:R-:W-:Y:S01]  /*51f0*/  ISETP.GE.AND P3, PT, R24.reuse, 0x31, PT ;  /* 0x000000311800780c */ /* 0x040fe20003f66270 */
[----:B------:R-:W-:Y:S01]  /*5200*/  @!P6 STG.E.U8 desc[UR20][R16.64+0x28], R67 ;  /* 0x000028431000e986 */ /* 0x000fe2000c101114 */
[----:B------:R-:W-:Y:S02]  /*5210*/  ISETP.GE.AND P0, PT, R24, 0x32, PT ;  /* 0x000000321800780c */ /* 0x000fe40003f06270 */
[----:B------:R-:W-:Y:S01]  /*5220*/  F2FP.SATFINITE.E5M2.F32.PACK_AB_MERGE_C R65, RZ, R65, RZ ;  /* 0x00000041ff41723e */ /* 0x000fe200048060ff */
[----:B------:R1:W-:Y:S01]  /*5230*/  @!P5 STG.E.U8 desc[UR20][R16.64+0x29], R23 ;  /* 0x000029171000d986 */ /* 0x0003e2000c101114 */
[C---:B------:R-:W-:Y:S02]  /*5240*/  ISETP.LT.OR P5, PT, R6.reuse, 0x1, !P3 ;  /* 0x000000010600780c */ /* 0x040fe40005fa1670 */
[----:B------:R-:W-:Y:S02]  /*5250*/  ISETP.LT.OR P6, PT, R6, 0x1, !P0 ;  /* 0x000000010600780c */ /* 0x000fe400047c1670 */
[----:B0-----:R-:W-:Y:S01]  /*5260*/  F2FP.SATFINITE.E5M2.F32.PACK_AB_MERGE_C R5, RZ, R64, RZ ;  /* 0x00000040ff05723e */ /* 0x001fe200048060ff */
[----:B------:R-:W-:Y:S01]  /*5270*/  @!P2 STG.E.U8 desc[UR20][R18.64+0x28], R65 ;  /* 0x000028411200a986 */ /* 0x000fe2000c101114 */
[----:B------:R-:W-:-:S02]  /*5280*/  F2FP.SATFINITE.E5M2.F32.PACK_AB_MERGE_C R63, RZ, R63, RZ ;  /* 0x0000003fff3f723e */ /* 0x000fc400048060ff */
[----:B------:R-:W-:Y:S01]  /*5290*/  ISETP.GE.AND P2, PT, R24, 0x3a, PT ;  /* 0x0000003a1800780c */ /* 0x000fe20003f46270 */
[----:B------:R0:W-:Y:S01]  /*52a0*/  @!P1 STG.E.U8 desc[UR20][R18.64+0x29], R5 ;  /* 0x0000290512009986 */ /* 0x0001e2000c101114 */
[----:B------:R-:W-:Y:S02]  /*52b0*/  ISETP.LT.OR P1, PT, R6, 0x9, !P3 ;  /* 0x000000090600780c */ /* 0x000fe40005f21670 */
[----:B-1----:R-:W-:Y:S01]  /*52c0*/  F2FP.SATFINITE.E5M2.F32.PACK_AB_MERGE_C R23, RZ, R62, RZ ;  /* 0x0000003eff17723e */ /* 0x002fe200048060ff */
[----:B------:R-:W-:Y:S01]  /*52d0*/  @!P5 STG.E.U8 desc[UR20][R16.64+0x30], R63 ;  /* 0x0000303f1000d986 */ /* 0x000fe2000c101114 */
[----:B------:R-:W-:Y:S02]  /*52e0*/  ISETP.GE.AND P3, PT, R24, 0x39, PT ;  /* 0x000000391800780c */ /* 0x000fe40003f66270 */
[C---:B------:R-:W-:Y:S01]  /*52f0*/  ISETP.LT.OR P0, PT, R6.reuse, 0x9, !P0 ;  /* 0x000000090600780c */ /* 0x040fe20004701670 */
[----:B------:R1:W-:Y:S01]  /*5300*/  @!P6 STG.E.U8 desc[UR20][R16.64+0x31], R23 ;  /* 0x000031171000e986 */ /* 0x0003e2000c101114 */
[----:B------:R-:W-:-:S02]  /*5310*/  ISETP.LT.OR P5, PT, R6, 0x1, !P3 ;  /* 0x000000010600780c */ /* 0x000fc40005fa1670 */
[C---:B------:R-:W-:Y:S02]  /*5320*/  ISETP.LT.OR P6, PT, R6.reuse, 0x1, !P2 ;  /* 0x000000010600780c */ /* 0x040fe400057c1670 */
[C---:B------:R-:W-:Y:S02]  /*5330*/  ISETP.LT.OR P3, PT, R6.reuse, 0x9, !P3 ;  /* 0x000000090600780c */ /* 0x040fe40005f61670 */
[----:B------:R-:W-:Y:S02]  /*5340*/  ISETP.LT.OR P2, PT, R6, 0x9, !P2 ;  /* 0x000000090600780c */ /* 0x000fe40005741670 */
[----:B------:R-:W-:Y:S02]  /*5350*/  F2FP.SATFINITE.E5M2.F32.PACK_AB_MERGE_C R61, RZ, R61, RZ ;  /* 0x0000003dff3d723e */ /* 0x000fe400048060ff */
[----:B0-----:R-:W-:Y:S02]  /*5360*/  F2FP.SATFINITE.E5M2.F32.PACK_AB_MERGE_C R5, RZ, R60, RZ ;  /* 0x0000003cff05723e */ /* 0x001fe400048060ff */
[----:B------:R-:W-:Y:S01]  /*5370*/  F2FP.SATFINITE.E5M2.F32.PACK_AB_MERGE_C R59, RZ, R59, RZ ;  /* 0x0000003bff3b723e */ /* 0x000fe200048060ff */
[----:B------:R0:W-:Y:S01]  /*5380*/  @!P1 STG.E.U8 desc[UR20][R18.64+0x30], R61 ;  /* 0x0000303d12009986 */ /* 0x0001e2000c101114 */
[----:B-1----:R-:W-:-:S02]  /*5390*/  F2FP.SATFINITE.E5M2.F32.PACK_AB_MERGE_C R23, RZ, R58, RZ ;  /* 0x0000003aff17723e */ /* 0x002fc400048060ff */
[----:B------:R-:W-:Y:S01]  /*53a0*/  F2FP.SATFINITE.E5M2.F32.PACK_AB_MERGE_C R57, RZ, R57, RZ ;  /* 0x00000039ff39723e */ /* 0x000fe200048060ff */
[----:B------:R0:W-:Y:S01]  /*53b0*/  @!P0 STG.E.U8 desc[UR20][R18.64+0x31], R5 ;  /* 0x0000310512008986 */ /* 0x0001e2000c101114 */
[----:B------:R-:W-:-:S03]  /*53c0*/  F2FP.SATFINITE.E5M2.F32.PACK_AB_MERGE_C R25, RZ, R56, RZ ;  /* 0x00000038ff19723e */ /* 0x000fc600048060ff */
[----:B------:R0:W-:Y:S04]  /*53d0*/  @!P5 STG.E.U8 desc[UR20][R16.64+0x38], R59 ;  /* 0x0000383b1000d986 */ /* 0x0001e8000c101114 */
[----:B------:R0:W-:Y:S04]  /*53e0*/  @!P6 STG.E.U8 desc[UR20][R16.64+0x39], R23 ;  /* 0x000039171000e986 */ /* 0x0001e8000c101114 */
[----:B------:R0:W-:Y:S04]  /*53f0*/  @!P3 STG.E.U8 desc[UR20][R18.64+0x38], R57 ;  /* 0x000038391200b986 */ /* 0x0001e8000c101114 */
[----:B------:R0:W-:Y:S02]  /*5400*/  @!P2 STG.E.U8 desc[UR20][R18.64+0x39], R25 ;  /* 0x000039191200a986 */ /* 0x0001e4000c101114 */
.L_x_108:
[----:B------:R-:W-:Y:S05]  /*5410*/  BSYNC B0 ;  /* 0x0000000000007941 */ /* 0x000fea0003800000 */
.L_x_42:
[C---:B------:R-:W-:Y:S01]  /*5420*/  LEA R2, P0, R8.reuse, R2, 0x1 ;  /* 0x0000000208027211 */ /* 0x040fe200078008ff */
[----:B------:R-:W-:Y:S01]  /*5430*/  ULDC.64 UR6, c[0x0][0x650] ;  /* 0x0001940000067ab9 */ /* 0x000fe20000000a00 */
[----:B-----5:R-:W-:Y:S01]  /*5440*/  IMAD.U32 R4, RZ, RZ, UR12 ;  /* 0x0000000cff047e24 */ /* 0x020fe2000f8e00ff */
[----:B0-----:R-:W-:Y:S01]  /*5450*/  PRMT R16, RZ, 0x7610, R16 ;  /* 0x00007610ff107816 */ /* 0x001fe20000000010 */
[----:B------:R-:W-:Y:S01]  /*5460*/  IMAD.MOV.U32 R6, RZ, RZ, -0x1 ;  /* 0xffffffffff067424 */ /* 0x000fe200078e00ff */
[----:B------:R-:W-:Y:S01]  /*5470*/  LEA.HI.X R3, R8, R3, R0, 0x1, P0 ;  /* 0x0000000308037211 */ /* 0x000fe200000f0c00 */
[----:B------:R0:W-:Y:S01]  /*5480*/  SYNCS.ARRIVE.TRANS64.A1T0 RZ, [R4+UR23], RZ ;  /* 0x000000ff04ff79a7 */ /* 0x0001e20008100017 */
[----:B------:R-:W-:Y:S01]  /*5490*/  ISETP.GE.U32.AND P0, PT, R2, UR6, PT ;  /* 0x0000000602007c0c */ /* 0x000fe2000bf06070 */
[----:B------:R-:W-:-:S03]  /*54a0*/  IMAD.MOV.U32 R5, RZ, RZ, -0x1 ;  /* 0xffffffffff057424 */ /* 0x000fc600078e00ff */
[----:B------:R-:W-:Y:S01]  /*54b0*/  ISETP.GE.U32.AND.EX P0, PT, R3, UR7, PT, P0 ;  /* 0x0000000703007c0c */ /* 0x000fe2000bf06100 */
[----:B0-----:R-:W-:-:S12]  /*54c0*/  IMAD.MOV.U32 R4, RZ, RZ, -0x1 ;  /* 0xffffffffff047424 */ /* 0x001fd800078e00ff */
[----:B------:R-:W-:Y:S05]  /*54d0*/  @P0 BRA `(.L_x_109) ;  /* 0x0000000400600947 */ /* 0x000fea0003800000 */
[----:B------:R-:W0:Y:S01]  /*54e0*/  S2R R28, SR_CTAID.X ;  /* 0x00000000001c7919 */ /* 0x000e220000002500 */
[----:B--234-:R-:W2:Y:S01]  /*54f0*/  LDC.64 R22, c[0x0][0x628] ;  /* 0x00018a00ff167b82 */ /* 0x01cea20000000a00 */
[----:B------:R-:W-:Y:S01]  /*5500*/  ULDC UR6, c[0x0][0x150] ;  /* 0x0000540000067ab9 */ /* 0x000fe20000000800 */
[----:B-1----:R-:W-:Y:S01]  /*5510*/  IMAD.MOV.U32 R18, RZ, RZ, R2 ;  /* 0x000000ffff127224 */ /* 0x002fe200078e0002 */
[----:B------:R-:W1:Y:S01]  /*5520*/  S2R R30, SR_CTAID.Y ;  /* 0x00000000001e7919 */ /* 0x000e620000002600 */
[----:B------:R-:W-:-:S04]  /*5530*/  IMAD.MOV.U32 R19, RZ, RZ, R3 ;  /* 0x000000ffff137224 */ /* 0x000fc800078e0003 */
[----:B------:R-:W3:Y:S08]  /*5540*/  LDC R31, c[0x0][0x144] ;  /* 0x00005100ff1f7b82 */ /* 0x000ef00000000800 */
[----:B------:R-:W4:Y:S08]  /*5550*/  LDC R6, c[0x0][0x630] ;  /* 0x00018c00ff067b82 */ /* 0x000f300000000800 */
[----:B------:R-:W1:Y:S01]  /*5560*/  LDC.64 R26, c[0x0][0x620] ;  /* 0x00018800ff1a7b82 */ /* 0x000e620000000a00 */
[----:B--2---:R-:W-:-:S04]  /*5570*/  ISETP.NE.U32.AND P0, PT, R22, RZ, PT ;  /* 0x000000ff1600720c */ /* 0x004fc80003f05070 */
[----:B------:R-:W-:Y:S02]  /*5580*/  ISETP.NE.AND.EX P0, PT, R23, RZ, PT, P0 ;  /* 0x000000ff1700720c */ /* 0x000fe40003f05300 */
[----:B0-----:R-:W-:-:S05]  /*5590*/  I2FP.F32.U32 R4, R28 ;  /* 0x0000001c00047245 */ /* 0x001fca0000201000 */
[----:B------:R-:W-:-:S04]  /*55a0*/  FMUL R4, R4, UR6 ;  /* 0x0000000604047c20 */ /* 0x000fc80008400000 */
[----:B------:R0:W2:Y:S02]  /*55b0*/  F2I.U32.TRUNC.NTZ R29, R4 ;  /* 0x00000004001d7305 */ /* 0x0000a4000020f000 */
[----:B---34-:R-:W-:Y:S05]  /*55c0*/  @!P0 BRA `(.L_x_110) ;  /* 0x0000000000288947 */ /* 0x018fea0003800000 */
[----:B------:R-:W3:Y:S02]  /*55d0*/  LDC R5, c[0x0][0x634] ;  /* 0x00018d00ff057b82 */ /* 0x000ee40000000800 */
[----:B---3--:R-:W-:-:S05]  /*55e0*/  IADD3 R19, P0, R2, R5, RZ ;  /* 0x0000000502137210 */ /* 0x008fca0007f1e0ff */
[----:B------:R-:W-:-:S04]  /*55f0*/  IMAD.X R25, RZ, RZ, R3, P0 ;  /* 0x000000ffff197224 */ /* 0x000fc800000e0603 */
[----:B0-----:R-:W-:-:S04]  /*5600*/  IMAD.WIDE.U32 R4, R25, R22, RZ ;  /* 0x0000001619047225 */ /* 0x001fc800078e00ff */
[----:B------:R-:W-:-:S04]  /*5610*/  IMAD.WIDE.U32 R16, P0, R19, R23, R4 ;  /* 0x0000001713107225 */ /* 0x000fc80007800004 */
[----:B------:R-:W-:-:S04]  /*5620*/  IMAD.WIDE.U32 R4, R19, R22, RZ ;  /* 0x0000001613047225 */ /* 0x000fc800078e00ff */
[----:B------:R-:W-:Y:S01]  /*5630*/  IMAD.X R19, RZ, RZ, RZ, P0 ;  /* 0x000000ffff137224 */ /* 0x000fe200000e06ff */
[----:B------:R-:W-:Y:S01]  /*5640*/  IADD3 RZ, P0, R5, R16, RZ ;  /* 0x0000001005ff7210 */ /* 0x000fe20007f1e0ff */
[----:B------:R-:W-:-:S04]  /*5650*/  IMAD.MOV.U32 R18, RZ, RZ, R17 ;  /* 0x000000ffff127224 */ /* 0x000fc800078e0011 */
[----:B------:R-:W-:-:S08]  /*5660*/  IMAD.WIDE.U32.X R18, R25, R23, R18, P0 ;  /* 0x0000001719127225 */ /* 0x000fd000000e0412 */
.L_x_110:
[-CC-:B------:R-:W-:Y:S01]  /*5670*/  SHF.R.U64 R24, R18, R6.reuse, R19.reuse ;  /* 0x0000000612187219 */ /* 0x180fe20000001213 */
[----:B------:R-:W3:Y:S01]  /*5680*/  LDC.64 R34, c[0x0][0x640] ;  /* 0x00019000ff227b82 */ /* 0x000ee20000000a00 */
[----:B0-----:R-:W-:Y:S01]  /*5690*/  SHF.R.U32.HI R4, RZ, R6, R19 ;  /* 0x00000006ff047219 */ /* 0x001fe20000011613 */
[----:B--2---:R-:W-:Y:S01]  /*56a0*/  IMAD.MOV R29, RZ, RZ, -R29 ;  /* 0x000000ffff1d7224 */ /* 0x004fe200078e0a1d */
[----:B------:R-:W-:Y:S01]  /*56b0*/  IADD3 R17, P0, RZ, -R24, RZ ;  /* 0x80000018ff117210 */ /* 0x000fe20007f1e0ff */
[----:B------:R-:W-:Y:S01]  /*56c0*/  ULDC UR6, c[0x0][0x154] ;  /* 0x0000550000067ab9 */ /* 0x000fe20000000800 */
[----:B------:R-:W-:Y:S02]  /*56d0*/  IMAD.MOV.U32 R19, RZ, RZ, 0x1 ;  /* 0x00000001ff137424 */ /* 0x000fe400078e00ff */
[----:B------:R-:W-:Y:S01]  /*56e0*/  IMAD R29, R31, R29, R28 ;  /* 0x0000001d1f1d7224 */ /* 0x000fe200078e021c */
[----:B------:R-:W0:Y:S01]  /*56f0*/  LDC R16, c[0x0][0x618] ;  /* 0x00018600ff107b82 */ /* 0x000e220000000800 */
[----:B------:R-:W-:-:S04]  /*5700*/  IMAD.X R5, RZ, RZ, ~R4, P0 ;  /* 0x000000ffff057224 */ /* 0x000fc800000e0e04 */
[-C--:B-1----:R-:W-:Y:S02]  /*5710*/  IMAD R6, R5, R26.reuse, RZ ;  /* 0x0000001a05067224 */ /* 0x082fe400078e02ff */
[C---:B------:R-:W-:Y:S01]  /*5720*/  IMAD.WIDE.U32 R4, R17.reuse, R26, R2 ;  /* 0x0000001a11047225 */ /* 0x040fe200078e0002 */
[----:B------:R-:W1:Y:S03]  /*5730*/  LDC R18, c[0x0][0x608] ;  /* 0x00018200ff127b82 */ /* 0x000e660000000800 */
[----:B------:R-:W-:Y:S01]  /*5740*/  IMAD R17, R17, R27, R6 ;  /* 0x0000001b11117224 */ /* 0x000fe200078e0206 */
[----:B------:R-:W-:-:S03]  /*5750*/  I2FP.F32.U32 R6, R30 ;  /* 0x0000001e00067245 */ /* 0x000fc60000201000 */
[----:B------:R-:W-:Y:S01]  /*5760*/  IMAD.IADD R5, R5, 0x1, R17 ;  /* 0x0000000105057824 */ /* 0x000fe200078e0211 */
[----:B------:R-:W2:Y:S01]  /*5770*/  LDC R32, c[0x0][0x658] ;  /* 0x00019600ff207b82 */ /* 0x000ea20000000800 */
[----:B---3--:R-:W-:Y:S01]  /*5780*/  ISETP.NE.U32.AND P0, PT, R34, RZ, PT ;  /* 0x000000ff2200720c */ /* 0x008fe20003f05070 */
[----:B------:R-:W-:-:S03]  /*5790*/  IMAD.MOV.U32 R17, RZ, RZ, -0x1 ;  /* 0xffffffffff117424 */ /* 0x000fc600078e00ff */
[----:B------:R-:W-:-:S03]  /*57a0*/  ISETP.NE.AND.EX P0, PT, R35, RZ, PT, P0 ;  /* 0x000000ff2300720c */ /* 0x000fc60003f05300 */
[----:B------:R-:W3:Y:S01]  /*57b0*/  LDC R27, c[0x0][0x148] ;  /* 0x00005200ff1b7b82 */ /* 0x000ee20000000800 */
[-CC-:B0-----:R-:W-:Y:S02]  /*57c0*/  SHF.R.U64 R22, R4, R16.reuse, R5.reuse ;  /* 0x0000001004167219 */ /* 0x181fe40000001205 */
[----:B------:R-:W-:Y:S01]  /*57d0*/  SHF.R.U32.HI R5, RZ, R16, R5 ;  /* 0x00000010ff057219 */ /* 0x000fe20000011605 */
[----:B------:R-:W-:-:S04]  /*57e0*/  FMUL R16, R6, UR6 ;  /* 0x0000000606107c20 */ /* 0x000fc80008400000 */
[----:B------:R-:W0:Y:S01]  /*57f0*/  LDC R28, c[0x0][0x600] ;  /* 0x00018000ff1c7b82 */ /* 0x000e220000000800 */
[----:B------:R4:W0:Y:S01]  /*5800*/  F2I.U32.TRUNC.NTZ R25, R16 ;  /* 0x0000001000197305 */ /* 0x000822000020f000 */
[-CC-:B-1----:R-:W-:Y:S02]  /*5810*/  SHF.R.U64 R6, R22, R18.reuse, R5.reuse ;  /* 0x0000001216067219 */ /* 0x182fe40000001205 */
[----:B------:R-:W-:-:S04]  /*5820*/  SHF.R.U32.HI R5, RZ, R18, R5 ;  /* 0x00000012ff057219 */ /* 0x000fc80000011605 */
[----:B------:R-:W1:Y:S01]  /*5830*/  LDC R33, c[0x0][0x648] ;  /* 0x00019200ff217b82 */ /* 0x000e620000000800 */
[-CC-:B--2---:R-:W-:Y:S02]  /*5840*/  SHF.R.U64 R26, R6, R32.reuse, R5.reuse ;  /* 0x00000020061a7219 */ /* 0x184fe40000001205 */
[-C--:B------:R-:W-:Y:S02]  /*5850*/  SHF.L.U32 R17, R17, R32.reuse, RZ ;  /* 0x0000002011117219 */ /* 0x080fe400000006ff */
[-C--:B------:R-:W-:Y:S01]  /*5860*/  SHF.R.U32.HI R5, RZ, R32.reuse, R5 ;  /* 0x00000020ff057219 */ /* 0x080fe20000011605 */
[----:B------:R-:W-:Y:S01]  /*5870*/  IMAD.MOV.U32 R4, RZ, RZ, R26 ;  /* 0x000000ffff047224 */ /* 0x000fe200078e001a */
[----:B------:R-:W-:Y:S01]  /*5880*/  SHF.L.U32 R32, R19, R32, RZ ;  /* 0x0000002013207219 */ /* 0x000fe200000006ff */
[----:B------:R-:W2:Y:S01]  /*5890*/  LDC R36, c[0x0][0x638] ;  /* 0x00018e00ff247b82 */ /* 0x000ea20000000800 */
[----:B------:R-:W-:-:S07]  /*58a0*/  LOP3.LUT R31, RZ, R17, RZ, 0x33, !PT ;  /* 0x00000011ff1f7212 */ /* 0x000fce00078e33ff */
[----:B------:R-:W0:Y:S01]  /*58b0*/  LDC R37, c[0x0][0x610] ;  /* 0x00018400ff257b82 */ /* 0x000e220000000800 */
[----:B----4-:R-:W-:Y:S05]  /*58c0*/  @!P0 BRA `(.L_x_111) ;  /* 0x0000000000288947 */ /* 0x010fea0003800000 */
[----:B------:R-:W4:Y:S02]  /*58d0*/  LDC R19, c[0x0][0x64c] ;  /* 0x00019300ff137b82 */ /* 0x000f240000000800 */
[----:B----4-:R-:W-:-:S05]  /*58e0*/  IADD3 R19, P0, R26, R19, RZ ;  /* 0x000000131a137210 */ /* 0x010fca0007f1e0ff */
        /* <DEDUP_REMOVED lines=8> */
.L_x_111:
[----:B-1----:R-:W-:Y:S01]  /*5970*/  SHF.R.U64 R4, R4, R33, R5 ;  /* 0x0000002104047219 */ /* 0x002fe20000001205 */
[----:B0-----:R-:W-:Y:S01]  /*5980*/  VIADD R19, R28, 0xffffffff ;  /* 0xffffffff1c137836 */ /* 0x001fe20000000000 */
[----:B------:R-:W-:Y:S01]  /*5990*/  LOP3.LUT R17, R6, R31, RZ, 0xc0, !PT ;  /* 0x0000001f06117212 */ /* 0x000fe200078ec0ff */
[----:B------:R-:W-:Y:S02]  /*59a0*/  IMAD.MOV R25, RZ, RZ, -R25 ;  /* 0x000000ffff197224 */ /* 0x000fe400078e0a19 */
[----:B------:R-:W-:Y:S02]  /*59b0*/  IMAD.MOV R5, RZ, RZ, -R4 ;  /* 0x000000ffff057224 */ /* 0x000fe400078e0a04 */
[----:B------:R-:W-:Y:S01]  /*59c0*/  IMAD R6, R32, R4, R17 ;  /* 0x0000000420067224 */ /* 0x000fe200078e0211 */
[----:B------:R-:W-:Y:S01]  /*59d0*/  LOP3.LUT R17, R22, R19, RZ, 0xc0, !PT ;  /* 0x0000001316117212 */ /* 0x000fe200078ec0ff */
[----:B---3--:R-:W-:Y:S02]  /*59e0*/  @P4 IMAD R29, R27, R25, R30 ;  /* 0x000000191b1d4224 */ /* 0x008fe400078e021e */
[----:B--2---:R-:W-:-:S02]  /*59f0*/  IMAD R4, R5, R36, R26 ;  /* 0x0000002405047224 */ /* 0x004fc400078e021a */
[----:B------:R-:W-:Y:S02]  /*5a00*/  IMAD R6, R6, R37, R29 ;  /* 0x0000002506067224 */ /* 0x000fe400078e021d */
[----:B------:R-:W-:Y:S02]  /*5a10*/  IMAD R5, R4, R28, R17 ;  /* 0x0000001c04057224 */ /* 0x000fe400078e0211 */
[----:B------:R-:W-:-:S03]  /*5a20*/  IMAD.MOV.U32 R16, RZ, RZ, 0x1 ;  /* 0x00000001ff107424 */ /* 0x000fc600078e00ff */
[----:B------:R-:W-:Y:S02]  /*5a30*/  SEL R4, R5, R6, !P4 ;  /* 0x0000000605047207 */ /* 0x000fe40006000000 */
[----:B------:R-:W-:Y:S01]  /*5a40*/  SEL R6, R6, R5, !P4 ;  /* 0x0000000506067207 */ /* 0x000fe20006000000 */
[----:B------:R-:W-:-:S07]  /*5a50*/  IMAD.MOV.U32 R5, RZ, RZ, R24 ;  /* 0x000000ffff057224 */ /* 0x000fce00078e0018 */
.L_x_109:
[----:B------:R-:W-:Y:S02]  /*5a60*/  LOP3.LUT P0, RZ, R16, 0xff, RZ, 0xc0, !PT ;  /* 0x000000ff10ff7812 */ /* 0x000fe4000780c0ff */
[----:B------:R-:W-:-:S11]  /*5a70*/  LOP3.LUT R89, R89, 0x1, RZ, 0x3c, !PT ;  /* 0x0000000159597812 */ /* 0x000fd600078e3cff */
[----:B------:R-:W-:Y:S05]  /*5a80*/  @P0 BRA `(.L_x_112) ;  /* 0xffffffbc006c0947 */ /* 0x000fea000383ffff */
[----:B------:R-:W-:Y:S05]  /*5a90*/  EXIT ;  /* 0x000000000000794d */ /* 0x000fea0003800000 */
.L_x_18:
[----:B------:R-:W-:-:S08]  /*5aa0*/  ISETP.NE.AND P0, PT, R18, RZ, PT ;  /* 0x000000ff1200720c */ /* 0x000fd00003f05270 */
[----:B--23-5:R-:W0:-:S00]  /*5ab0*/  USETMAXREG.DEALLOC.CTAPOOL 0x28 ;  /* 0x00000028000079c8 */ /* 0x02ce0000080e0500 */
[----:B------:R-:W-:Y:S05]  /*5ac0*/  @P0 EXIT ;  /* 0x000000000000094d */ /* 0x000fea0003800000 */
[----:B0-----:R-:W-:Y:S01]  /*5ad0*/  LOP3.LUT P0, RZ, R20, 0xff, RZ, 0xc0, !PT ;  /* 0x000000ff14ff7812 */ /* 0x001fe2000780c0ff */
[----:B------:R-:W-:Y:S02]  /*5ae0*/  IMAD.MOV.U32 R12, RZ, RZ, 0x1 ;  /* 0x00000001ff0c7424 */ /* 0x000fe400078e00ff */
[----:B------:R-:W-:-:S10]  /*5af0*/  IMAD.MOV.U32 R15, RZ, RZ, RZ ;  /* 0x000000ffff0f7224 */ /* 0x000fd400078e00ff */
[----:B------:R-:W-:Y:S05]  /*5b00*/  @!P0 BRA `(.L_x_113) ;  /* 0x0000000c00748947 */ /* 0x000fea0003800000 */
[----:B------:R-:W0:Y:S01]  /*5b10*/  S2UR UR9, SR_CgaCtaId ;  /* 0x00000000000979c3 */ /* 0x000e220000008800 */
[----:B------:R-:W-:Y:S01]  /*5b20*/  UMOV UR14, 0x1 ;  /* 0x00000001000e7882 */ /* 0x000fe20000000000 */
[----:B------:R-:W-:Y:S01]  /*5b30*/  LOP3.LUT P0, RZ, R11, 0x1f, RZ, 0xc0, !PT ;  /* 0x0000001f0bff7812 */ /* 0x000fe2000780c0ff */
[----:B------:R-:W-:Y:S01]  /*5b40*/  ULDC UR5, c[0x0][0x658] ;  /* 0x0001960000057ab9 */ /* 0x000fe20000000800 */
[----:B------:R-:W-:Y:S01]  /*5b50*/  UMOV UR7, 0xffffffff ;  /* 0xffffffff00077882 */ /* 0x000fe20000000000 */
[----:B------:R-:W-:Y:S01]  /*5b60*/  BSSY B0, `(.L_x_113) ;  /* 0x00000d7000007945 */ /* 0x000fe20003800000 */
[----:B------:R-:W-:Y:S01]  /*5b70*/  USHF.L.U32 UR7, UR7, UR5, URZ ;  /* 0x0000000507077299 */ /* 0x000fe2000800063f */
[C---:B------:R-:W-:Y:S01]  /*5b80*/  ISETP.NE.AND P2, PT, R10.reuse, RZ, PT ;  /* 0x000000ff0a00720c */ /* 0x040fe20003f45270 */
[----:B------:R-:W-:Y:S01]  /*5b90*/  IMAD.MOV.U32 R14, RZ, RZ, 0x1 ;  /* 0x00000001ff0e7424 */ /* 0x000fe200078e00ff */
[----:B------:R-:W-:Y:S01]  /*5ba0*/  ISETP.NE.OR P0, PT, R10, RZ, !P0 ;  /* 0x000000ff0a00720c */ /* 0x000fe20004705670 */
[----:B------:R-:W-:Y:S01]  /*5bb0*/  IMAD.MOV.U32 R12, RZ, RZ, 0x1 ;  /* 0x00000001ff0c7424 */ /* 0x000fe200078e00ff */
[----:B------:R-:W-:Y:S01]  /*5bc0*/  LOP3.LUT R13, R7, 0x2, RZ, 0xfc, !PT ;  /* 0x00000002070d7812 */ /* 0x000fe200078efcff */
[----:B------:R-:W-:Y:S01]  /*5bd0*/  IMAD.MOV.U32 R15, RZ, RZ, RZ ;  /* 0x000000ffff0f7224 */ /* 0x000fe200078e00ff */
[----:B------:R-:W-:Y:S01]  /*5be0*/  ULDC UR4, c[0x0][0x600] ;  /* 0x0001800000047ab9 */ /* 0x000fe20000000800 */
[----:B------:R-:W-:Y:S01]  /*5bf0*/  UMOV UR19, 0x11 ;  /* 0x0000001100137882 */ /* 0x000fe20000000000 */
[----:B------:R-:W-:-:S02]  /*5c00*/  UIADD3 UR25, UR13, 0x1, URZ ;  /* 0x000000010d197890 */ /* 0x000fc4000fffe03f */
[----:B------:R-:W-:Y:S02]  /*5c10*/  UIADD3 UR4, UR4, -0x1, URZ ;  /* 0xffffffff04047890 */ /* 0x000fe4000fffe03f */
[----:B------:R-:W-:Y:S02]  /*5c20*/  USHF.L.U32 UR5, UR14, UR5, URZ ;  /* 0x000000050e057299 */ /* 0x000fe4000800063f */
[----:B------:R-:W-:Y:S01]  /*5c30*/  ULOP3.LUT UR7, URZ, UR7, URZ, 0x33, !UPT ;  /* 0x000000073f077292 */ /* 0x000fe2000f8e333f */
[----:B------:R-:W-:Y:S01]  /*5c40*/  ULDC.64 UR26, c[0x0][0x198] ;  /* 0x00006600001a7ab9 */ /* 0x000fe20000000a00 */
[----:B0-----:R-:W-:Y:S02]  /*5c50*/  USHF.R.U32.HI UR28, URZ, 0x2, UR9 ;  /* 0x000000023f1c7899 */ /* 0x001fe40008011609 */
[----:B------:R-:W-:Y:S02]  /*5c60*/  ULOP3.LUT UR8, UR9, 0x3, URZ, 0xc0, !UPT ;  /* 0x0000000309087892 */ /* 0x000fe4000f8ec03f */
[----:B------:R-:W-:-:S02]  /*5c70*/  USHF.L.U32 UR6, UR9, 0x4, URZ ;  /* 0x0000000409067899 */ /* 0x000fc4000800063f */
[----:B------:R-:W-:Y:S02]  /*5c80*/  USHF.L.U32 UR29, UR9, 0xb, URZ ;  /* 0x0000000b091d7899 */ /* 0x000fe4000800063f */
[----:B------:R-:W-:Y:S02]  /*5c90*/  ULOP3.LUT UR9, UR9, 0xfffffffc, URZ, 0xc0, !UPT ;  /* 0xfffffffc09097892 */ /* 0x000fe4000f8ec03f */
[----:B------:R-:W-:Y:S02]  /*5ca0*/  UISETP.GT.U32.AND UP0, UPT, UR8, 0xffff, UPT ;  /* 0x0000ffff0800788c */ /* 0x000fe4000bf04070 */
[----:B------:R-:W-:Y:S02]  /*5cb0*/  ULOP3.LUT UR11, UR9, 0x1, URZ, 0xfc, !UPT ;  /* 0x00000001090b7892 */ /* 0x000fe4000f8efc3f */
[----:B------:R-:W-:Y:S02]  /*5cc0*/  ULOP3.LUT UR12, UR9, 0x2, URZ, 0xfc, !UPT ;  /* 0x00000002090c7892 */ /* 0x000fe4000f8efc3f */
[----:B------:R-:W-:-:S02]  /*5cd0*/  USHF.L.U32 UR10, UR14, UR9, URZ ;  /* 0x000000090e0a7299 */ /* 0x000fc4000800063f */
[----:B------:R-:W-:Y:S02]  /*5ce0*/  ULOP3.LUT UR9, UR9, 0x3, URZ, 0xfc, !UPT ;  /* 0x0000000309097892 */ /* 0x000fe4000f8efc3f */
[----:B------:R-:W-:Y:S02]  /*5cf0*/  USHF.L.U32 UR11, UR14, UR11, URZ ;  /* 0x0000000b0e0b7299 */ /* 0x000fe4000800063f */
[----:B------:R-:W-:Y:S02]  /*5d00*/  USHF.L.U32 UR12, UR14, UR12, URZ ;  /* 0x0000000c0e0c7299 */ /* 0x000fe4000800063f */
[----:B------:R-:W-:Y:S02]  /*5d10*/  USEL UR8, UR8, 0xffff, !UP0 ;  /* 0x0000ffff08087887 */ /* 0x000fe4000c000000 */
[----:B------:R-:W-:Y:S02]  /*5d20*/  USHF.L.U32 UR9, UR14, UR9, URZ ;  /* 0x000000090e097299 */ /* 0x000fe4000800063f */
[----:B------:R-:W-:-:S02]  /*5d30*/  ULOP3.LUT UR10, UR12, UR10, UR11, 0xfe, !UPT ;  /* 0x0000000a0c0a7292 */ /* 0x000fc4000f8efe0b */
[----:B------:R-:W-:Y:S02]  /*5d40*/  ULOP3.LUT UR8, UR8, 0xffff, URZ, 0xc0, !UPT ;  /* 0x0000ffff08087892 */ /* 0x000fe4000f8ec03f */
[----:B------:R-:W-:Y:S02]  /*5d50*/  ULOP3.LUT UR6, UR6, 0x30, URZ, 0xc0, !UPT ;  /* 0x0000003006067892 */ /* 0x000fe4000f8ec03f */
[----:B------:R-:W-:Y:S02]  /*5d60*/  ULOP3.LUT UR18, UR10, UR9, URZ, 0xfc, !UPT ;  /* 0x000000090a127292 */ /* 0x000fe4000f8efc3f */
[----:B------:R-:W-:-:S12]  /*5d70*/  USHF.L.U32 UR19, UR19, UR8, URZ ;  /* 0x0000000813137299 */ /* 0x000fd8000800063f */
.L_x_125:
[----:B------:R-:W-:-:S03]  /*5d80*/  UMOV UR8, 0xffffffff ;  /* 0xffffffff00087882 */ /* 0x000fc60000000000 */
[----:B------:R-:W-:Y:S05]  /*5d90*/  BRA.DIV UR8, `(.L_x_114) ;  /* 0x0000001608587947 */ /* 0x000fea000b800000 */
[----:B------:R-:W-:-:S13]  /*5da0*/  ELECT P1, URZ, PT ;  /* 0x00000000003f782f */ /* 0x000fda0003820000 */
.L_x_148:
[----:B------:R-:W0:Y:S01]  /*5db0*/  LDC R10, c[0x0][0x28c] ;  /* 0x0000a300ff0a7b82 */ /* 0x000e220000000800 */
[----:B------:R-:W-:Y:S01]  /*5dc0*/  BSSY B1, `(.L_x_115) ;  /* 0x000003c000017945 */ /* 0x000fe20003800000 */
[----:B0-----:R-:W-:-:S13]  /*5dd0*/  ISETP.LT.OR P1, PT, R10, 0x1, !P1 ;  /* 0x000000010a00780c */ /* 0x001fda0004f21670 */
[----:B------:R-:W-:Y:S05]  /*5de0*/  @P1 BRA `(.L_x_116) ;  /* 0x0000000000e41947 */ /* 0x000fea0003800000 */
[----:B------:R-:W-:Y:S01]  /*5df0*/  LEA R10, R6, UR28, 0x1 ;  /* 0x0000001c060a7c11 */ /* 0x000fe2000f8e08ff */
[----:B------:R-:W-:Y:S01]  /*5e00*/  IMAD.MOV.U32 R18, RZ, RZ, RZ ;  /* 0x000000ffff127224 */ /* 0x000fe200078e00ff */
[----:B------:R-:W-:Y:S01]  /*5e10*/  LEA R16, R4, UR6, 0x6 ;  /* 0x0000000604107c11 */ /* 0x000fe2000f8e30ff */
[----:B------:R-:W-:Y:S02]  /*5e20*/  IMAD.U32 R20, RZ, RZ, UR25 ;  /* 0x00000019ff147e24 */ /* 0x000fe4000f8e00ff */
[----:B------:R-:W-:Y:S02]  /*5e30*/  IMAD.MOV.U32 R4, RZ, RZ, R12 ;  /* 0x000000ffff047224 */ /* 0x000fe400078e000c */
[----:B------:R-:W-:Y:S02]  /*5e40*/  IMAD.MOV.U32 R6, RZ, RZ, R15 ;  /* 0x000000ffff067224 */ /* 0x000fe400078e000f */
[----:B------:R-:W-:-:S07]  /*5e50*/  IMAD.SHL.U32 R17, R10, 0x20, RZ ;  /* 0x000000200a117824 */ /* 0x000fce00078e00ff */
.L_x_120:
[----:B------:R-:W0:Y:S01]  /*5e60*/  S2R R11, SR_CgaCtaId ;  /* 0x00000000000b7919 */ /* 0x000e220000008800 */
[----:B------:R-:W-:-:S04]  /*5e70*/  MOV R10, 0x400 ;  /* 0x00000400000a7802 */ /* 0x000fc80000000f00 */
[----:B0-----:R-:W-:Y:S02]  /*5e80*/  LEA R21, R11, R10, 0x18 ;  /* 0x0000000a0b157211 */ /* 0x001fe400078ec0ff */
[----:B------:R-:W-:Y:S01]  /*5e90*/  SHF.L.U32 R10, R4, 0x1f, RZ ;  /* 0x0000001f040a7819 */ /* 0x000fe200000006ff */
[----:B------:R-:W0:Y:S02]  /*5ea0*/  @!P2 LDC R11, c[0x0][0x500] ;  /* 0x00014000ff0bab82 */ /* 0x000e240000000800 */
[----:B------:R-:W-:-:S04]  /*5eb0*/  IMAD R19, R6, 0x8, R21 ;  /* 0x0000000806137824 */ /* 0x000fc800078e0215 */
[----:B------:R-:W1:Y:S02]  /*5ec0*/  SYNCS.PHASECHK.TRANS64.TRYWAIT P1, [R19+URZ+0x70], R10 ;  /* 0x0000700a130075a7 */ /* 0x000e64000802017f */
[----:B-1----:R-:W-:Y:S05]  /*5ed0*/  @!P1 BRA `(.L_x_117) ;  /* 0x0000001400289947 */ /* 0x002fea0003800000 */
.L_x_149:
[----:B-1----:R-:W-:Y:S01]  /*5ee0*/  PRMT R10, R13, 0x9910, RZ ;  /* 0x000099100d0a7816 */ /* 0x002fe200000000ff */
[----:B0-----:R0:W-:Y:S03]  /*5ef0*/  @!P2 SYNCS.ARRIVE.TRANS64 RZ, [R19+URZ], R11 ;  /* 0x0000000b13ffa9a7 */ /* 0x0011e6000800003f */
[----:B------:R-:W-:-:S13]  /*5f00*/  ISETP.NE.AND P1, PT, R10, 0x2, PT ;  /* 0x000000020a00780c */ /* 0x000fda0003f25270 */
[----:B0-----:R-:W-:Y:S05]  /*5f10*/  @P1 BRA `(.L_x_118) ;  /* 0x0000000000041947 */ /* 0x001fea0003800000 */
[----:B------:R-:W-:Y:S01]  /*5f20*/  BPT.TRAP 0x1 ;  /* 0x000000040000795c */ /* 0x000fe20000300000 */
.L_x_118:
[----:B------:R-:W-:Y:S05]  /*5f30*/  @P0 BRA `(.L_x_119) ;  /* 0x0000000000040947 */ /* 0x000fea0003800000 */
[----:B------:R-:W-:Y:S01]  /*5f40*/  BPT.TRAP 0x1 ;  /* 0x000000040000795c */ /* 0x000fe20000300000 */
.L_x_119:
[----:B------:R-:W-:Y:S01]  /*5f50*/  R2UR UR8, R6 ;  /* 0x00000000060872ca */ /* 0x000fe200000e0000 */
[----:B------:R-:W-:Y:S01]  /*5f60*/  VIADD R20, R20, 0xffffffff ;  /* 0xffffffff14147836 */ /* 0x000fe20000000000 */
[----:B------:R-:W-:Y:S01]  /*5f70*/  R2UR UR22, R21 ;  /* 0x00000000151672ca */ /* 0x000fe200000e0000 */
[----:B------:R-:W-:Y:S01]  /*5f80*/  UIADD3 UR14, UP0, UR26, 0xf0, URZ ;  /* 0x000000f01a0e7890 */ /* 0x000fe2000ff1e03f */
[----:B------:R-:W-:Y:S01]  /*5f90*/  R2UR UR23, R17 ;  /* 0x00000000111772ca */ /* 0x000fe200000e0000 */
[----:B------:R-:W-:Y:S01]  /*5fa0*/  UIADD3 UR32, UP1, UR26, 0x1f0, URZ ;  /* 0x000001f01a207890 */ /* 0x000fe2000ff3e03f */
[----:B------:R-:W-:Y:S01]  /*5fb0*/  R2UR UR9, R19 ;  /* 0x00000000130972ca */ /* 0x000fe200000e0000 */
[----:B------:R-:W-:Y:S01]  /*5fc0*/  UIADD3.X UR15, URZ, UR27, URZ, UP0, !UPT ;  /* 0x0000001b3f0f7290 */ /* 0x000fe200087fe43f */
[----:B------:R-:W-:Y:S01]  /*5fd0*/  R2UR UR10, R18 ;  /* 0x00000000120a72ca */ /* 0x000fe200000e0000 */
[----:B------:R-:W-:Y:S01]  /*5fe0*/  UPRMT UR20, URZ, 0x5410, UR19 ;  /* 0x000054103f147896 */ /* 0x000fe20008000013 */
[----:B------:R-:W-:Y:S01]  /*5ff0*/  R2UR UR12, R5 ;  /* 0x00000000050c72ca */ /* 0x000fe200000e0000 */
[----:B------:R-:W-:Y:S01]  /*6000*/  VIADD R6, R6, 0x1 ;  /* 0x0000000106067836 */ /* 0x000fe20000000000 */
[----:B------:R-:W-:Y:S01]  /*6010*/  R2UR UR24, R16 ;  /* 0x00000000101872ca */ /* 0x000fe200000e0000 */
[----:B------:R-:W-:Y:S01]  /*6020*/  USHF.L.U32 UR8, UR8, 0xd, URZ ;  /* 0x0000000d08087899 */ /* 0x000fe2000800063f */
[----:B------:R-:W-:Y:S01]  /*6030*/  ISETP.GT.AND P3, PT, R20, 0x1, PT ;  /* 0x000000011400780c */ /* 0x000fe20003f64270 */
[----:B------:R-:W-:Y:S01]  /*6040*/  UPRMT UR30, URZ, 0x5410, UR18 ;  /* 0x000054103f1e7896 */ /* 0x000fe20008000012 */
[----:B------:R-:W-:Y:S01]  /*6050*/  ISETP.NE.AND P1, PT, R6, 0xe, PT ;  /* 0x0000000e0600780c */ /* 0x000fe20003f25270 */
[----:B------:R-:W-:Y:S01]  /*6060*/  ULEA UR11, UR28, UR8, 0xc ;  /* 0x000000081c0b7291 */ /* 0x000fe2000f8e603f */
[----:B------:R-:W-:Y:S01]  /*6070*/  VIADD R18, R18, 0x80 ;  /* 0x0000008012127836 */ /* 0x000fe20000000000 */
[----:B------:R-:W-:Y:S01]  /*6080*/  ULOP3.LUT UR8, UR8, 0x1800, UR29, 0xf8, !UPT ;  /* 0x0000180008087892 */ /* 0x000fe2000f8ef81d */
[----:B------:R-:W-:Y:S01]  /*6090*/  SEL R11, RZ, 0x1, P1 ;  /* 0x00000001ff0b7807 */ /* 0x000fe20000800000 */
[----:B------:R-:W-:Y:S01]  /*60a0*/  UIADD3 UR21, UR22, 0x200, UR11 ;  /* 0x0000020016157890 */ /* 0x000fe2000fffe00b */
[----:B------:R-:W-:Y:S01]  /*60b0*/  SEL R6, R6, RZ, P1 ;  /* 0x000000ff06067207 */ /* 0x000fe20000800000 */
[----:B------:R-:W-:Y:S01]  /*60c0*/  UIADD3 UR22, UR22, 0x1c200, UR8 ;  /* 0x0001c20016167890 */ /* 0x000fe2000fffe008 */
[----:B------:R-:W-:Y:S01]  /*60d0*/  LOP3.LUT R4, R4, R11, RZ, 0x3c, !PT ;  /* 0x0000000b04047212 */ /* 0x000fe200078e3cff */
[----:B------:R-:W-:Y:S01]  /*60e0*/  UIADD3.X UR33, URZ, UR27, URZ, UP1, !UPT ;  /* 0x0000001b3f217290 */ /* 0x000fe20008ffe43f */
[----:B------:R-:W-:Y:S01]  /*60f0*/  UMOV UR16, 0x0 ;  /* 0x0000000000107882 */ /* 0x000fe20000000000 */
[----:B------:R-:W-:Y:S01]  /*6100*/  UMOV UR17, 0x10000000 ;  /* 0x1000000000117882 */ /* 0x000fe20000000000 */
[----:B------:R-:W-:Y:S01]  /*6110*/  UMOV UR11, UR23 ;  /* 0x00000017000b7c82 */ /* 0x000fe20008000000 */
[----:B------:R-:W-:-:S02]  /*6120*/  UMOV UR8, UR21 ;  /* 0x0000001500087c82 */ /* 0x000fc40008000000 */
[----:B------:R0:W-:Y:S02]  /*6130*/  UTMALDG.3D.MULTICAST [UR8], [UR14], UR20, desc[UR16] ;  /* 0x000010080e0073b4 */ /* 0x0001e40008011814 */
[----:B0-----:R-:W-:Y:S01]  /*6140*/  UMOV UR8, UR22 ;  /* 0x0000001600087c82 */ /* 0x001fe20008000000 */
[----:B------:R-:W-:Y:S02]  /*6150*/  UMOV UR11, UR24 ;  /* 0x00000018000b7c82 */ /* 0x000fe40008000000 */
[----:B------:R0:W-:Y:S02]  /*6160*/  UTMALDG.3D.MULTICAST [UR8], [UR32], UR30, desc[UR16] ;  /* 0x00001008200073b4 */ /* 0x0001e4000801181e */
[----:B0-----:R-:W-:Y:S05]  /*6170*/  @P3 BRA `(.L_x_120) ;  /* 0xfffffffc00383947 */ /* 0x001fea000383ffff */
.L_x_116:
[----:B------:R-:W-:Y:S05]  /*6180*/  BSYNC B1 ;  /* 0x0000000000017941 */ /* 0x000fea0003800000 */
.L_x_115:
[----:B------:R-:W-:Y:S01]  /*6190*/  LOP3.LUT P5, RZ, R14, 0xff, RZ, 0xc0, !PT ;  /* 0x000000ff0eff7812 */ /* 0x000fe200078ac0ff */
[----:B------:R-:W-:Y:S01]  /*61a0*/  VIADD R6, R15, UR13 ;  /* 0x0000000d0f067c36 */ /* 0x000fe20008000000 */
[----:B------:R-:W-:Y:S01]  /*61b0*/  ULDC.64 UR8, c[0x0][0x650] ;  /* 0x0001940000087ab9 */ /* 0x000fe20000000a00 */
[----:B------:R-:W-:Y:S01]  /*61c0*/  IMAD.U32 R11, RZ, RZ, UR13 ;  /* 0x0000000dff0b7e24 */ /* 0x000fe2000f8e00ff */
[----:B------:R-:W-:Y:S01]  /*61d0*/  UISETP.GE.U32.AND UP0, UPT, UR13, 0xe, UPT ;  /* 0x0000000e0d00788c */ /* 0x000fe2000bf06070 */
[----:B------:R-:W-:Y:S01]  /*61e0*/  BSSY B1, `(.L_x_121) ;  /* 0x000006c000017945 */ /* 0x000fe20003800000 */
[----:B------:R-:W-:Y:S02]  /*61f0*/  SHF.R.U32.HI R4, RZ, 0x1, R6 ;  /* 0x00000001ff047819 */ /* 0x000fe40000011606 */
[----:B------:R-:W-:Y:S02]  /*6200*/  ISETP.GT.U32.AND P1, PT, R6, 0xd, PT ;  /* 0x0000000d0600780c */ /* 0x000fe40003f24070 */
[----:B------:R-:W-:-:S02]  /*6210*/  PLOP3.LUT P3, PT, PT, PT, UP0, 0x80, 0x0 ;  /* 0x000000000000781c */ /* 0x000fc40003f6f008 */
[----:B------:R-:W-:Y:S01]  /*6220*/  ISETP.LT.U32.AND P1, PT, R11, 0xe, P1 ;  /* 0x0000000e0b00780c */ /* 0x000fe20000f21070 */
[----:B------:R-:W0:Y:S01]  /*6230*/  @P5 S2R R10, SR_CgaCtaId ;  /* 0x00000000000a5919 */ /* 0x000e220000008800 */
[----:B------:R-:W-:Y:S02]  /*6240*/  @P5 MOV R5, 0x400 ;  /* 0x0000040000055802 */ /* 0x000fe40000000f00 */
[----:B------:R-:W-:Y:S02]  /*6250*/  PRMT R14, RZ, 0x7610, R14 ;  /* 0x00007610ff0e7816 */ /* 0x000fe4000000000e */
[----:B0-----:R-:W-:Y:S01]  /*6260*/  @P5 LEA R10, R10, R5, 0x18 ;  /* 0x000000050a0a5211 */ /* 0x001fe200078ec0ff */
[----:B------:R-:W-:-:S03]  /*6270*/  IMAD.WIDE.U32 R4, R4, -0x6db6db6d, RZ ;  /* 0x9249249304047825 */ /* 0x000fc600078e00ff */
[----:B------:R0:W-:Y:S01]  /*6280*/  @P5 SYNCS.ARRIVE.TRANS64.A1T0 RZ, [R10+URZ+0x118], RZ ;  /* 0x000118ff0aff59a7 */ /* 0x0001e2000810003f */
[----:B------:R-:W-:Y:S01]  /*6290*/  IADD3 R2, P5, R2, R8, RZ ;  /* 0x0000000802027210 */ /* 0x000fe20007fbe0ff */
[----:B------:R-:W-:Y:S01]  /*62a0*/  IMAD.MOV.U32 R4, RZ, RZ, -0x1 ;  /* 0xffffffffff047424 */ /* 0x000fe200078e00ff */
[----:B------:R-:W-:Y:S02]  /*62b0*/  SHF.R.U32.HI R11, RZ, 0x2, R5 ;  /* 0x00000002ff0b7819 */ /* 0x000fe40000011605 */
[----:B------:R-:W-:Y:S01]  /*62c0*/  SEL R5, RZ, 0x1, !P1 ;  /* 0x00000001ff057807 */ /* 0x000fe20004800000 */
[----:B------:R-:W-:Y:S01]  /*62d0*/  IMAD.X R3, R3, 0x1, R0, P5 ;  /* 0x0000000103037824 */ /* 0x000fe200028e0600 */
[----:B------:R-:W-:Y:S01]  /*62e0*/  ISETP.GE.U32.AND P1, PT, R2, UR8, PT ;  /* 0x0000000802007c0c */ /* 0x000fe2000bf26070 */
[----:B------:R-:W-:Y:S01]  /*62f0*/  IMAD R15, R11, -0xe, R6 ;  /* 0xfffffff20b0f7824 */ /* 0x000fe200078e0206 */
[----:B------:R-:W-:Y:S01]  /*6300*/  LOP3.LUT R12, R12, R5, RZ, 0x3c, !PT ;  /* 0x000000050c0c7212 */ /* 0x000fe200078e3cff */
[----:B------:R-:W-:Y:S01]  /*6310*/  IMAD.MOV.U32 R6, RZ, RZ, -0x1 ;  /* 0xffffffffff067424 */ /* 0x000fe200078e00ff */
[----:B------:R-:W-:Y:S01]  /*6320*/  ISETP.GE.U32.AND.EX P1, PT, R3, UR9, PT, P1 ;  /* 0x0000000903007c0c */ /* 0x000fe2000bf26110 */
[----:B------:R-:W-:Y:S01]  /*6330*/  IMAD.MOV.U32 R5, RZ, RZ, -0x1 ;  /* 0xffffffffff057424 */ /* 0x000fe200078e00ff */
[----:B------:R-:W-:-:S02]  /*6340*/  @P3 LOP3.LUT R12, R12, 0x1, R11, 0x78, !PT ;  /* 0x000000010c0c3812 */ /* 0x000fc400078e780b */
[----:B0-----:R-:W-:-:S09]  /*6350*/  PRMT R10, RZ, 0x7610, R10 ;  /* 0x00007610ff0a7816 */ /* 0x001fd2000000000a */
[----:B------:R-:W-:Y:S05]  /*6360*/  @P1 BRA `(.L_x_122) ;  /* 0x00000004004c1947 */ /* 0x000fea0003800000 */
[----:B------:R-:W0:Y:S01]  /*6370*/  S2R R17, SR_CTAID.X ;  /* 0x0000000000117919 */ /* 0x000e220000002500 */
[----:B------:R-:W-:Y:S01]  /*6380*/  ULDC.64 UR8, c[0x0][0x628] ;  /* 0x00018a0000087ab9 */ /* 0x000fe20000000a00 */
[----:B------:R-:W1:Y:S01]  /*6390*/  LDC R18, c[0x0][0x144] ;  /* 0x00005100ff127b82 */ /* 0x000e620000000800 */
[----:B------:R-:W-:Y:S01]  /*63a0*/  ISETP.NE.U32.AND P1, PT, RZ, UR8, PT ;  /* 0x00000008ff007c0c */ /* 0x000fe2000bf25070 */
[----:B------:R-:W2:Y:S01]  /*63b0*/  S2R R6, SR_CTAID.Y ;  /* 0x0000000000067919 */ /* 0x000ea20000002600 */
[----:B------:R-:W-:Y:S01]  /*63c0*/  ULDC UR10, c[0x0][0x150] ;  /* 0x00005400000a7ab9 */ /* 0x000fe20000000800 */
[----:B------:R-:W-:Y:S01]  /*63d0*/  ULDC UR11, c[0x0][0x630] ;  /* 0x00018c00000b7ab9 */ /* 0x000fe20000000800 */
[----:B------:R-:W-:Y:S01]  /*63e0*/  ISETP.NE.AND.EX P1, PT, RZ, UR9, PT, P1 ;  /* 0x00000009ff007c0c */ /* 0x000fe2000bf25310 */
[----:B------:R-:W-:Y:S01]  /*63f0*/  IMAD.MOV.U32 R4, RZ, RZ, R2 ;  /* 0x000000ffff047224 */ /* 0x000fe200078e0002 */
[----:B0-----:R-:W-:-:S05]  /*6400*/  I2FP.F32.U32 R5, R17 ;  /* 0x0000001100057245 */ /* 0x001fca0000201000 */
[----:B------:R-:W-:Y:S01]  /*6410*/  FMUL R20, R5, UR10 ;  /* 0x0000000a05147c20 */ /* 0x000fe20008400000 */
[----:B------:R-:W-:-:S05]  /*6420*/  IMAD.MOV.U32 R5, RZ, RZ, R3 ;  /* 0x000000ffff057224 */ /* 0x000fca00078e0003 */
[----:B--2---:R-:W-:Y:S05]  /*6430*/  @!P1 BRA `(.L_x_123) ;  /* 0x0000000000289947 */ /* 0x004fea0003800000 */
[----:B------:R-:W-:Y:S02]  /*6440*/  ULDC UR10, c[0x0][0x634] ;  /* 0x00018d00000a7ab9 */ /* 0x000fe40000000800 */
[----:B------:R-:W-:-:S05]  /*6450*/  IADD3 R5, P1, R2, UR10, RZ ;  /* 0x0000000a02057c10 */ /* 0x000fca000ff3e0ff */
[----:B------:R-:W-:-:S04]  /*6460*/  IMAD.X R19, RZ, RZ, R3, P1 ;  /* 0x000000ffff137224 */ /* 0x000fc800008e0603 */
[----:B------:R-:W-:-:S04]  /*6470*/  IMAD.WIDE.U32 R10, R19, UR8, RZ ;  /* 0x00000008130a7c25 */ /* 0x000fc8000f8e00ff */
[----:B------:R-:W-:-:S04]  /*6480*/  IMAD.WIDE.U32 R10, P1, R5, UR9, R10 ;  /* 0x00000009050a7c25 */ /* 0x000fc8000f82000a */
[----:B------:R-:W-:-:S04]  /*6490*/  IMAD.WIDE.U32 R4, R5, UR8, RZ ;  /* 0x0000000805047c25 */ /* 0x000fc8000f8e00ff */
[----:B------:R-:W-:Y:S01]  /*64a0*/  IMAD.MOV.U32 R4, RZ, RZ, R11 ;  /* 0x000000ffff047224 */ /* 0x000fe200078e000b */
[----:B------:R-:W-:Y:S01]  /*64b0*/  IADD3 RZ, P3, R5, R10, RZ ;  /* 0x0000000a05ff7210 */ /* 0x000fe20007f7e0ff */
[----:B------:R-:W-:-:S04]  /*64c0*/  IMAD.X R5, RZ, RZ, RZ, P1 ;  /* 0x000000ffff057224 */ /* 0x000fc800008e06ff */
[----:B------:R-:W-:-:S08]  /*64d0*/  IMAD.WIDE.U32.X R4, R19, UR9, R4, P3 ;  /* 0x0000000913047c25 */ /* 0x000fd000098e0404 */
.L_x_123:
[--C-:B------:R-:W-:Y:S01]  /*64e0*/  SHF.R.U64 R16, R4, UR11, R5.reuse ;  /* 0x0000000b04107c19 */ /* 0x100fe20008001205 */
[----:B------:R-:W0:Y:S01]  /*64f0*/  F2I.U32.TRUNC.NTZ R20, R20 ;  /* 0x0000001400147305 */ /* 0x000e22000020f000 */
[----:B------:R-:W-:Y:S01]  /*6500*/  SHF.R.U32.HI R4, RZ, UR11, R5 ;  /* 0x0000000bff047c19 */ /* 0x000fe20008011605 */
[----:B------:R-:W-:Y:S01]  /*6510*/  ULDC.64 UR8, c[0x0][0x620] ;  /* 0x0001880000087ab9 */ /* 0x000fe20000000a00 */
[----:B------:R-:W-:Y:S01]  /*6520*/  IADD3 R11, P1, RZ, -R16, RZ ;  /* 0x80000010ff0b7210 */ /* 0x000fe20007f3e0ff */
[----:B------:R-:W-:Y:S01]  /*6530*/  ULDC.64 UR10, c[0x0][0x640] ;  /* 0x00019000000a7ab9 */ /* 0x000fe20000000a00 */
[----:B------:R-:W2:Y:S03]  /*6540*/  LDC R21, c[0x0][0x148] ;  /* 0x00005200ff157b82 */ /* 0x000ea60000000800 */
[----:B------:R-:W-:Y:S01]  /*6550*/  IMAD.X R4, RZ, RZ, ~R4, P1 ;  /* 0x000000ffff047224 */ /* 0x000fe200008e0e04 */
[----:B------:R-:W-:-:S03]  /*6560*/  ISETP.NE.U32.AND P1, PT, RZ, UR10, PT ;  /* 0x0000000aff007c0c */ /* 0x000fc6000bf25070 */
[----:B------:R-:W-:Y:S01]  /*6570*/  IMAD R10, R4, UR8, RZ ;  /* 0x00000008040a7c24 */ /* 0x000fe2000f8e02ff */
[----:B------:R-:W-:Y:S01]  /*6580*/  ISETP.NE.AND.EX P1, PT, RZ, UR11, PT, P1 ;  /* 0x0000000bff007c0c */ /* 0x000fe2000bf25310 */
[----:B------:R-:W-:Y:S01]  /*6590*/  IMAD.WIDE.U32 R4, R11, UR8, R2 ;  /* 0x000000080b047c25 */ /* 0x000fe2000f8e0002 */
[----:B------:R-:W-:-:S03]  /*65a0*/  ULDC UR8, c[0x0][0x618] ;  /* 0x0001860000087ab9 */ /* 0x000fc60000000800 */
[----:B------:R-:W-:Y:S01]  /*65b0*/  IMAD R11, R11, UR9, R10 ;  /* 0x000000090b0b7c24 */ /* 0x000fe2000f8e020a */
[----:B------:R-:W-:Y:S01]  /*65c0*/  ULDC UR9, c[0x0][0x154] ;  /* 0x0000550000097ab9 */ /* 0x000fe20000000800 */
[----:B0-----:R-:W-:Y:S02]  /*65d0*/  IMAD.MOV R10, RZ, RZ, -R20 ;  /* 0x000000ffff0a7224 */ /* 0x001fe400078e0a14 */
[----:B------:R-:W-:Y:S02]  /*65e0*/  IMAD.IADD R5, R5, 0x1, R11 ;  /* 0x0000000105057824 */ /* 0x000fe400078e020b */
[----:B-1----:R-:W-:Y:S01]  /*65f0*/  IMAD R17, R18, R10, R17 ;  /* 0x0000000a12117224 */ /* 0x002fe200078e0211 */
[----:B------:R-:W-:Y:S02]  /*6600*/  I2FP.F32.U32 R10, R6 ;  /* 0x00000006000a7245 */ /* 0x000fe40000201000 */
[--C-:B------:R-:W-:Y:S02]  /*6610*/  SHF.R.U64 R18, R4, UR8, R5.reuse ;  /* 0x0000000804127c19 */ /* 0x100fe40008001205 */
[----:B------:R-:W-:Y:S01]  /*6620*/  SHF.R.U32.HI R5, RZ, UR8, R5 ;  /* 0x00000008ff057c19 */ /* 0x000fe20008011605 */
[----:B------:R-:W-:Y:S01]  /*6630*/  FMUL R10, R10, UR9 ;  /* 0x000000090a0a7c20 */ /* 0x000fe20008400000 */
[----:B------:R-:W-:-:S02]  /*6640*/  ULDC UR8, c[0x0][0x608] ;  /* 0x0001820000087ab9 */ /* 0x000fc40000000800 */
[--C-:B------:R-:W-:Y:S01]  /*6650*/  SHF.R.U64 R20, R18, UR8, R5.reuse ;  /* 0x0000000812147c19 */ /* 0x100fe20008001205 */
[----:B------:R0:W1:Y:S01]  /*6660*/  F2I.U32.TRUNC.NTZ R22, R10 ;  /* 0x0000000a00167305 */ /* 0x000062000020f000 */
[----:B------:R-:W-:Y:S01]  /*6670*/  SHF.R.U32.HI R5, RZ, UR8, R5 ;  /* 0x00000008ff057c19 */ /* 0x000fe20008011605 */
[----:B------:R-:W-:-:S03]  /*6680*/  ULDC UR8, c[0x0][0x658] ;  /* 0x0001960000087ab9 */ /* 0x000fc60000000800 */
[--C-:B------:R-:W-:Y:S02]  /*6690*/  SHF.R.U64 R19, R20, UR8, R5.reuse ;  /* 0x0000000814137c19 */ /* 0x100fe40008001205 */
[----:B------:R-:W-:-:S03]  /*66a0*/  SHF.R.U32.HI R23, RZ, UR8, R5 ;  /* 0x00000008ff177c19 */ /* 0x000fc60008011605 */
[----:B------:R-:W-:Y:S02]  /*66b0*/  IMAD.MOV.U32 R4, RZ, RZ, R19 ;  /* 0x000000ffff047224 */ /* 0x000fe400078e0013 */
[----:B------:R-:W-:Y:S01]  /*66c0*/  IMAD.MOV.U32 R5, RZ, RZ, R23 ;  /* 0x000000ffff057224 */ /* 0x000fe200078e0017 */
[----:B0-----:R-:W-:Y:S06]  /*66d0*/  @!P1 BRA `(.L_x_124) ;  /* 0x0000000000289947 */ /* 0x001fec0003800000 */
        /* <DEDUP_REMOVED lines=10> */
.L_x_124:
[----:B------:R-:W-:Y:S01]  /*6780*/  ULDC UR8, c[0x0][0x648] ;  /* 0x0001920000087ab9 */ /* 0x000fe20000000800 */
[----:B-1----:R-:W-:Y:S01]  /*6790*/  IMAD.MOV R22, RZ, RZ, -R22 ;  /* 0x000000ffff167224 */ /* 0x002fe200078e0a16 */
[----:B------:R-:W-:Y:S01]  /*67a0*/  SHF.R.U64 R5, R4, UR8, R5 ;  /* 0x0000000804057c19 */ /* 0x000fe20008001205 */
[----:B------:R-:W-:Y:S01]  /*67b0*/  ULDC UR8, c[0x0][0x638] ;  /* 0x00018e0000087ab9 */ /* 0x000fe20000000800 */
[----:B------:R-:W-:Y:S01]  /*67c0*/  LOP3.LUT R4, R20, UR7, RZ, 0xc0, !PT ;  /* 0x0000000714047c12 */ /* 0x000fe2000f8ec0ff */
[----:B--2---:R-:W-:Y:S01]  /*67d0*/  @P4 IMAD R17, R21, R22, R6 ;  /* 0x0000001615114224 */ /* 0x004fe200078e0206 */
[----:B------:R-:W-:Y:S01]  /*67e0*/  LOP3.LUT R18, R18, UR4, RZ, 0xc0, !PT ;  /* 0x0000000412127c12 */ /* 0x000fe2000f8ec0ff */
[----:B------:R-:W-:Y:S01]  /*67f0*/  IMAD.MOV R6, RZ, RZ, -R5 ;  /* 0x000000ffff067224 */ /* 0x000fe200078e0a05 */
[----:B------:R-:W-:Y:S01]  /*6800*/  ULDC UR9, c[0x0][0x610] ;  /* 0x0001840000097ab9 */ /* 0x000fe20000000800 */
[----:B------:R-:W-:Y:S02]  /*6810*/  IMAD R4, R5, UR5, R4 ;  /* 0x0000000505047c24 */ /* 0x000fe4000f8e0204 */
[----:B------:R-:W-:Y:S01]  /*6820*/  IMAD R19, R6, UR8, R19 ;  /* 0x0000000806137c24 */ /* 0x000fe2000f8e0213 */
[----:B------:R-:W-:Y:S01]  /*6830*/  ULDC UR8, c[0x0][0x600] ;  /* 0x0001800000087ab9 */ /* 0x000fe20000000800 */
[----:B------:R-:W-:-:S02]  /*6840*/  IMAD R17, R4, UR9, R17 ;  /* 0x0000000904117c24 */ /* 0x000fc4000f8e0211 */
[----:B------:R-:W-:Y:S02]  /*6850*/  IMAD R6, R19, UR8, R18 ;  /* 0x0000000813067c24 */ /* 0x000fe4000f8e0212 */
[----:B------:R-:W-:Y:S02]  /*6860*/  IMAD.MOV.U32 R10, RZ, RZ, 0x1 ;  /* 0x00000001ff0a7424 */ /* 0x000fe400078e00ff */
[----:B------:R-:W-:Y:S01]  /*6870*/  IMAD.MOV.U32 R5, RZ, RZ, R16 ;  /* 0x000000ffff057224 */ /* 0x000fe200078e0010 */
[----:B------:R-:W-:Y:S02]  /*6880*/  SEL R4, R6, R17, !P4 ;  /* 0x0000001106047207 */ /* 0x000fe40006000000 */
[----:B------:R-:W-:-:S07]  /*6890*/  SEL R6, R17, R6, !P4 ;  /* 0x0000000611067207 */ /* 0x000fce0006000000 */
.L_x_122:
[----:B------:R-:W-:Y:S05]  /*68a0*/  BSYNC B1 ;  /* 0x0000000000017941 */ /* 0x000fea0003800000 */
.L_x_121:
[----:B------:R-:W-:-:S13]  /*68b0*/  LOP3.LUT P1, RZ, R10, 0xff, RZ, 0xc0, !PT ;  /* 0x000000ff0aff7812 */ /* 0x000fda000782c0ff */
[----:B------:R-:W-:Y:S05]  /*68c0*/  @P1 BRA `(.L_x_125) ;  /* 0xfffffff4002c1947 */ /* 0x000fea000383ffff */
[----:B------:R-:W-:Y:S05]  /*68d0*/  BSYNC B0 ;  /* 0x0000000000007941 */ /* 0x000fea0003800000 */
.L_x_113:
[----:B------:R-:W-:-:S03]  /*68e0*/  UMOV UR8, 0xffffffff ;  /* 0xffffffff00087882 */ /* 0x000fc60000000000 */
[----:B------:R-:W-:Y:S05]  /*68f0*/  BRA.DIV UR8, `(.L_x_126) ;  /* 0x0000000a08b47947 */ /* 0x000fea000b800000 */
[----:B------:R-:W-:-:S13]  /*6900*/  ELECT P0, URZ, PT ;  /* 0x00000000003f782f */ /* 0x000fda0003800000 */
.L_x_152:
[----:B------:R-:W-:Y:S04]  /*6910*/  BSSY B0, `(.L_x_127) ;  /* 0x0000085000007945 */ /* 0x000fe80003800000 */
[----:B------:R-:W-:Y:S05]  /*6920*/  @!P0 BRA `(.L_x_128) ;  /* 0x00000008000c8947 */ /* 0x000fea0003800000 */
[----:B------:R-:W-:-:S04]  /*6930*/  LOP3.LUT R7, R7, 0x2, RZ, 0xfc, !PT ;  /* 0x0000000207077812 */ /* 0x000fc800078efcff */
[----:B------:R-:W-:-:S13]  /*6940*/  ISETP.NE.AND P0, PT, R7, 0x3, PT ;  /* 0x000000030700780c */ /* 0x000fda0003f05270 */
[----:B------:R-:W-:Y:S05]  /*6950*/  @!P0 BRA `(.L_x_129) ;  /* 0x0000000000048947 */ /* 0x000fea0003800000 */
[----:B------:R-:W-:Y:S01]  /*6960*/  BPT.TRAP 0x1 ;  /* 0x000000040000795c */ /* 0x000fe20000300000 */
.L_x_129:
[----:B------:R-:W0:Y:S01]  /*6970*/  S2R R3, SR_CgaCtaId ;  /* 0x0000000000037919 */ /* 0x000e220000008800 */
[----:B------:R-:W-:Y:S02]  /*6980*/  MOV R0, 0x400 ;  /* 0x0000040000007802 */ /* 0x000fe40000000f00 */
[----:B------:R-:W-:Y:S02]  /*6990*/  SHF.L.U32 R2, R12, 0x1f, RZ ;  /* 0x0000001f0c027819 */ /* 0x000fe400000006ff */
[----:B0-----:R-:W-:-:S05]  /*69a0*/  LEA R0, R3, R0, 0x18 ;  /* 0x0000000003007211 */ /* 0x001fca00078ec0ff */
[----:B------:R-:W-:-:S04]  /*69b0*/  VIADD R0, R0, 0x70 ;  /* 0x0000007000007836 */ /* 0x000fc80000000000 */
[C---:B------:R-:W-:Y:S02]  /*69c0*/  IMAD R5, R15.reuse, 0x8, R0 ;  /* 0x000000080f057824 */ /* 0x040fe400078e0200 */
[----:B------:R-:W-:Y:S02]  /*69d0*/  VIADD R15, R15, 0x1 ;  /* 0x000000010f0f7836 */ /* 0x000fe40000000000 */
[----:B------:R-:W0:Y:S03]  /*69e0*/  SYNCS.PHASECHK.TRANS64.TRYWAIT P0, [R5+URZ], R2 ;  /* 0x00000002050075a7 */ /* 0x000e26000800017f */
[----:B------:R-:W-:-:S04]  /*69f0*/  ISETP.NE.AND P1, PT, R15, 0xe, PT ;  /* 0x0000000e0f00780c */ /* 0x000fc80003f25270 */
[----:B------:R-:W-:Y:S02]  /*6a00*/  SEL R3, RZ, 0x1, P1 ;  /* 0x00000001ff037807 */ /* 0x000fe40000800000 */
[----:B------:R-:W-:Y:S02]  /*6a10*/  SEL R15, R15, RZ, P1 ;  /* 0x000000ff0f0f7207 */ /* 0x000fe40000800000 */
[----:B------:R-:W-:-:S03]  /*6a20*/  LOP3.LUT R12, R12, R3, RZ, 0x3c, !PT ;  /* 0x000000030c0c7212 */ /* 0x000fc600078e3cff */
[----:B------:R-:W-:Y:S01]  /*6a30*/  IMAD R7, R15, 0x8, R0 ;  /* 0x000000080f077824 */ /* 0x000fe200078e0200 */
[----:B------:R-:W-:Y:S01]  /*6a40*/  SHF.L.U32 R4, R12, 0x1f, RZ ;  /* 0x0000001f0c047819 */ /* 0x000fe200000006ff */
[----:B0-----:R-:W-:Y:S06]  /*6a50*/  @!P0 BRA `(.L_x_130) ;  /* 0x0000000800808947 */ /* 0x001fec0003800000 */
.L_x_153:
[----:B------:R-:W1:Y:S01]  /*6a60*/  SYNCS.PHASECHK.TRANS64.TRYWAIT P0, [R7+URZ], R4 ;  /* 0x00000004070075a7 */ /* 0x000e62000800017f */
[----:B0-----:R-:W-:-:S05]  /*6a70*/  VIADD R2, R15, 0x1 ;  /* 0x000000010f027836 */ /* 0x001fca0000000000 */
[----:B------:R-:W-:-:S04]  /*6a80*/  ISETP.NE.AND P1, PT, R2, 0xe, PT ;  /* 0x0000000e0200780c */ /* 0x000fc80003f25270 */
[----:B------:R-:W-:Y:S02]  /*6a90*/  SEL R3, RZ, 0x1, P1 ;  /* 0x00000001ff037807 */ /* 0x000fe40000800000 */
[----:B------:R-:W-:Y:S02]  /*6aa0*/  SEL R9, R2, RZ, P1 ;  /* 0x000000ff02097207 */ /* 0x000fe40000800000 */
[----:B------:R-:W-:-:S03]  /*6ab0*/  LOP3.LUT R12, R12, R3, RZ, 0x3c, !PT ;  /* 0x000000030c0c7212 */ /* 0x000fc600078e3cff */
[----:B------:R-:W-:Y:S01]  /*6ac0*/  IMAD R6, R9, 0x8, R0 ;  /* 0x0000000809067824 */ /* 0x000fe200078e0200 */
[----:B------:R-:W-:Y:S01]  /*6ad0*/  SHF.L.U32 R5, R12, 0x1f, RZ ;  /* 0x0000001f0c057819 */ /* 0x000fe200000006ff */
[----:B-1----:R-:W-:Y:S06]  /*6ae0*/  @!P0 BRA `(.L_x_131) ;  /* 0x0000000800708947 */ /* 0x002fec0003800000 */
.L_x_154:
[----:B------:R-:W1:Y:S01]  /*6af0*/  SYNCS.PHASECHK.TRANS64.TRYWAIT P0, [R6+URZ], R5 ;  /* 0x00000005060075a7 */ /* 0x000e62000800017f */
[----:B------:R-:W-:-:S05]  /*6b00*/  VIADD R2, R9, 0x1 ;  /* 0x0000000109027836 */ /* 0x000fca0000000000 */
[----:B------:R-:W-:-:S04]  /*6b10*/  ISETP.NE.AND P1, PT, R2, 0xe, PT ;  /* 0x0000000e0200780c */ /* 0x000fc80003f25270 */
[----:B------:R-:W-:Y:S02]  /*6b20*/  SEL R3, RZ, 0x1, P1 ;  /* 0x00000001ff037807 */ /* 0x000fe40000800000 */
[----:B0-----:R-:W-:Y:S02]  /*6b30*/  SEL R7, R2, RZ, P1 ;  /* 0x000000ff02077207 */ /* 0x001fe40000800000 */
[----:B------:R-:W-:-:S03]  /*6b40*/  LOP3.LUT R12, R12, R3, RZ, 0x3c, !PT ;  /* 0x000000030c0c7212 */ /* 0x000fc600078e3cff */
[----:B------:R-:W-:Y:S01]  /*6b50*/  IMAD R9, R7, 0x8, R0 ;  /* 0x0000000807097824 */ /* 0x000fe200078e0200 */
[----:B------:R-:W-:Y:S01]  /*6b60*/  SHF.L.U32 R4, R12, 0x1f, RZ ;  /* 0x0000001f0c047819 */ /* 0x000fe200000006ff */
[----:B-1----:R-:W-:Y:S06]  /*6b70*/  @!P0 BRA `(.L_x_132) ;  /* 0x0000000800608947 */ /* 0x002fec0003800000 */
.L_x_155:
[----:B------:R-:W1:Y:S01]  /*6b80*/  SYNCS.PHASECHK.TRANS64.TRYWAIT P0, [R9+URZ], R4 ;  /* 0x00000004090075a7 */ /* 0x000e62000800017f */
[----:B------:R-:W-:-:S05]  /*6b90*/  VIADD R2, R7, 0x1 ;  /* 0x0000000107027836 */ /* 0x000fca0000000000 */
[----:B------:R-:W-:-:S04]  /*6ba0*/  ISETP.NE.AND P1, PT, R2, 0xe, PT ;  /* 0x0000000e0200780c */ /* 0x000fc80003f25270 */
[----:B------:R-:W-:Y:S02]  /*6bb0*/  SEL R3, RZ, 0x1, P1 ;  /* 0x00000001ff037807 */ /* 0x000fe40000800000 */
[----:B------:R-:W-:Y:S02]  /*6bc0*/  SEL R7, R2, RZ, P1 ;  /* 0x000000ff02077207 */ /* 0x000fe40000800000 */
[----:B------:R-:W-:-:S03]  /*6bd0*/  LOP3.LUT R12, R12, R3, RZ, 0x3c, !PT ;  /* 0x000000030c0c7212 */ /* 0x000fc600078e3cff */
[----:B0-----:R-:W-:Y:S01]  /*6be0*/  IMAD R6, R7, 0x8, R0 ;  /* 0x0000000807067824 */ /* 0x001fe200078e0200 */
[----:B------:R-:W-:Y:S01]  /*6bf0*/  SHF.L.U32 R5, R12, 0x1f, RZ ;  /* 0x0000001f0c057819 */ /* 0x000fe200000006ff */
[----:B-1----:R-:W-:Y:S06]  /*6c00*/  @!P0 BRA `(.L_x_133) ;  /* 0x0000000800508947 */ /* 0x002fec0003800000 */
.L_x_156:
        /* <DEDUP_REMOVED lines=9> */
.L_x_157:
        /* <DEDUP_REMOVED lines=9> */
.L_x_158:
        /* <DEDUP_REMOVED lines=9> */
.L_x_159:
        /* <DEDUP_REMOVED lines=9> */
.L_x_160:
        /* <DEDUP_REMOVED lines=9> */
.L_x_161:
        /* <DEDUP_REMOVED lines=9> */
.L_x_162:
        /* <DEDUP_REMOVED lines=9> */
.L_x_163:
        /* <DEDUP_REMOVED lines=9> */
.L_x_164:
[----:B------:R-:W1:Y:S01]  /*7090*/  SYNCS.PHASECHK.TRANS64.TRYWAIT P0, [R6+URZ], R5 ;  /* 0x00000005060075a7 */ /* 0x000e62000800017f */
[----:B------:R-:W-:-:S05]  /*70a0*/  VIADD R2, R7, 0x1 ;  /* 0x0000000107027836 */ /* 0x000fca0000000000 */
[----:B------:R-:W-:-:S04]  /*70b0*/  ISETP.NE.AND P1, PT, R2, 0xe, PT ;  /* 0x0000000e0200780c */ /* 0x000fc80003f25270 */
[----:B0-----:R-:W-:Y:S02]  /*70c0*/  SEL R4, RZ, 0x1, P1 ;  /* 0x00000001ff047807 */ /* 0x001fe40000800000 */
[----:B------:R-:W-:Y:S02]  /*70d0*/  SEL R3, R2, RZ, P1 ;  /* 0x000000ff02037207 */ /* 0x000fe40000800000 */
[----:B------:R-:W-:Y:S01]  /*70e0*/  LOP3.LUT R4, R11, R4, RZ, 0x3c, !PT ;  /* 0x000000040b047212 */ /* 0x000fe200078e3cff */
[----:B-1----:R-:W-:Y:S06]  /*70f0*/  @!P0 BRA `(.L_x_142) ;  /* 0x0000000400c88947 */ /* 0x002fec0003800000 */
.L_x_165:
[----:B------:R-:W-:Y:S01]  /*7100*/  IMAD R3, R3, 0x8, R0 ;  /* 0x0000000803037824 */ /* 0x000fe200078e0200 */
[----:B------:R-:W-:-:S07]  /*7110*/  SHF.L.U32 R0, R4, 0x1f, RZ ;  /* 0x0000001f04007819 */ /* 0x000fce00000006ff */
.L_x_143:
[----:B-1----:R1:W2:Y:S02]  /*7120*/  SYNCS.PHASECHK.TRANS64.TRYWAIT P0, [R3+URZ], R0 ;  /* 0x00000000030075a7 */ /* 0x0022a4000800017f */
[----:B--2---:R-:W-:Y:S05]  /*7130*/  @!P0 NANOSLEEP.SYNCS 0x989680 ;  /* 0x009896800000895d */ /* 0x004fea0003900000 */
[----:B------:R-:W2:Y:S02]  /*7140*/  @!P0 SYNCS.PHASECHK.TRANS64 P0, [R3+URZ], R0 ;  /* 0x00000000030085a7 */ /* 0x000ea4000800007f */
[----:B--2---:R-:W-:Y:S05]  /*7150*/  @!P0 BRA `(.L_x_143) ;  /* 0xfffffffc00f08947 */ /* 0x004fea000383ffff */
.L_x_128:
[----:B------:R-:W-:Y:S05]  /*7160*/  BSYNC B0 ;  /* 0x0000000000007941 */ /* 0x000fea0003800000 */
.L_x_127:
[----:B------:R-:W-:Y:S05]  /*7170*/  EXIT ;  /* 0x000000000000794d */ /* 0x000fea0003800000 */
.L_x_20:
[----:B0-----:R-:W-:-:S04]  /*7180*/  IMAD.U32 R17, RZ, RZ, UR11 ;  /* 0x0000000bff117e24 */ /* 0x001fc8000f8e00ff */
[----:B------:R0:W1:Y:S03]  /*7190*/  SYNCS.PHASECHK.TRANS64.TRYWAIT P0, [R17+URZ+-0x8], R16 ;  /* 0xfffff810110075a7 */ /* 0x000066000800017f */
[----:B-1----:R-:W-:Y:S05]  /*71a0*/  @!P0 NANOSLEEP.SYNCS 0x989680 ;  /* 0x009896800000895d */ /* 0x002fea0003900000 */
[----:B------:R-:W1:Y:S02]  /*71b0*/  @!P0 SYNCS.PHASECHK.TRANS64 P0, [R17+URZ+-0x8], R16 ;  /* 0xfffff810110085a7 */ /* 0x000e64000800007f */
[----:B-1----:R-:W-:Y:S05]  /*71c0*/  @!P0 BRA `(.L_x_20) ;  /* 0xfffffffc00ec8947 */ /* 0x002fea000383ffff */
[----:B------:R-:W-:Y:S05]  /*71d0*/  BRA `(.L_x_144) ;  /* 0xffffffa400b47947 */ /* 0x000fea000383ffff */
.L_x_25:
[----:B-1----:R-:W-:-:S04]  /*71e0*/  IMAD.U32 R17, RZ, RZ, UR6 ;  /* 0x00000006ff117e24 */ /* 0x002fc8000f8e00ff */
[----:B------:R1:W4:Y:S03]  /*71f0*/  SYNCS.PHASECHK.TRANS64.TRYWAIT P0, [R17+URZ], R16 ;  /* 0x00000010110075a7 */ /* 0x000326000800017f */
[----:B----4-:R-:W-:Y:S05]  /*7200*/  @!P0 NANOSLEEP.SYNCS 0x989680 ;  /* 0x009896800000895d */ /* 0x010fea0003900000 */
[----:B------:R-:W4:Y:S02]  /*7210*/  @!P0 SYNCS.PHASECHK.TRANS64 P0, [R17+URZ], R16 ;  /* 0x00000010110085a7 */ /* 0x000f24000800007f */
[----:B----4-:R-:W-:Y:S05]  /*7220*/  @!P0 BRA `(.L_x_25) ;  /* 0xfffffffc00ec8947 */ /* 0x010fea000383ffff */
[----:B------:R-:W-:Y:S05]  /*7230*/  BRA `(.L_x_24) ;  /* 0xffffffa8005c7947 */ /* 0x000fea000383ffff */
.L_x_31:
[----:B-1----:R-:W-:-:S04]  /*7240*/  IMAD.U32 R19, RZ, RZ, UR16 ;  /* 0x00000010ff137e24 */ /* 0x002fc8000f8e00ff */
[----:B------:R1:W4:Y:S03]  /*7250*/  SYNCS.PHASECHK.TRANS64.TRYWAIT P0, [R19+URZ], R18 ;  /* 0x00000012130075a7 */ /* 0x000326000800017f */
[----:B----4-:R-:W-:Y:S05]  /*7260*/  @!P0 NANOSLEEP.SYNCS 0x989680 ;  /* 0x009896800000895d */ /* 0x010fea0003900000 */
[----:B------:R-:W4:Y:S02]  /*7270*/  @!P0 SYNCS.PHASECHK.TRANS64 P0, [R19+URZ], R18 ;  /* 0x00000012130085a7 */ /* 0x000f24000800007f */
[----:B----4-:R-:W-:Y:S05]  /*7280*/  @!P0 BRA `(.L_x_31) ;  /* 0xfffffffc00ec8947 */ /* 0x010fea000383ffff */
[----:B------:R-:W-:Y:S05]  /*7290*/  BRA `(.L_x_30) ;  /* 0xffffffac00e07947 */ /* 0x000fea000383ffff */
.L_x_41:
[----:B0-----:R-:W-:-:S04]  /*72a0*/  IMAD.U32 R17, RZ, RZ, UR11 ;  /* 0x0000000bff117e24 */ /* 0x001fc8000f8e00ff */
[----:B------:R0:W1:Y:S03]  /*72b0*/  SYNCS.PHASECHK.TRANS64.TRYWAIT P0, [R17+URZ+0x8], R16 ;  /* 0x00000810110075a7 */ /* 0x000066000800017f */
[----:B-1----:R-:W-:Y:S05]  /*72c0*/  @!P0 NANOSLEEP.SYNCS 0x989680 ;  /* 0x009896800000895d */ /* 0x002fea0003900000 */
[----:B------:R-:W1:Y:S02]  /*72d0*/  @!P0 SYNCS.PHASECHK.TRANS64 P0, [R17+URZ+0x8], R16 ;  /* 0x00000810110085a7 */ /* 0x000e64000800007f */
[----:B-1----:R-:W-:Y:S05]  /*72e0*/  @!P0 BRA `(.L_x_41) ;  /* 0xfffffffc00ec8947 */ /* 0x002fea000383ffff */
[----:B------:R-:W-:Y:S05]  /*72f0*/  BRA `(.L_x_145) ;  /* 0xffffffb800687947 */ /* 0x000fea000383ffff */
.L_x_114:
[----:B------:R-:W-:Y:S01]  /*7300*/  BSSY B1, `(.L_x_146) ;  /* 0x0000006000017945 */ /* 0x000fe20003800000 */
[----:B------:R-:W-:-:S07]  /*7310*/  IMAD.MOV.U32 R10, RZ, RZ, -0x1 ;  /* 0xffffffffff0a7424 */ /* 0x000fce00078e00ff */
[----:B------:R-:W-:Y:S05]  /*7320*/  WARPSYNC.COLLECTIVE R10, `(.L_x_147) ;  /* 0x000000000a0c7348 */ /* 0x000fea0003c00000 */
[----:B------:R-:W-:Y:S02]  /*7330*/  ELECT P1, UR62, PT ;  /* 0x00000000003e782f */ /* 0x000fe40003820000 */
[----:B------:R-:W-:Y:S01]  /*7340*/  MOV R10, UR62 ;  /* 0x0000003e000a7c02 */ /* 0x000fe20008000f00 */
[----:B------:R-:W-:Y:S10]  /*7350*/  ENDCOLLECTIVE ;  /* 0x000000000000791b */ /* 0x000ff40003800000 */
.L_x_147:
[----:B------:R-:W-:Y:S05]  /*7360*/  BSYNC B1 ;  /* 0x0000000000017941 */ /* 0x000fea0003800000 */
.L_x_146:
[----:B------:R-:W-:Y:S05]  /*7370*/  BRA `(.L_x_148) ;  /* 0xffffffe8008c7947 */ /* 0x000fea000383ffff */
.L_x_117:
[----:B-1----:R1:W2:Y:S02]  /*7380*/  SYNCS.PHASECHK.TRANS64.TRYWAIT P1, [R19+URZ+0x70], R10 ;  /* 0x0000700a130075a7 */ /* 0x0022a4000802017f */
[----:B--2---:R-:W-:Y:S05]  /*7390*/  @!P1 NANOSLEEP.SYNCS 0x989680 ;  /* 0x009896800000995d */ /* 0x004fea0003900000 */
[----:B------:R-:W2:Y:S02]  /*73a0*/  @!P1 SYNCS.PHASECHK.TRANS64 P1, [R19+URZ+0x70], R10 ;  /* 0x0000700a130095a7 */ /* 0x000ea4000802007f */
[----:B--2---:R-:W-:Y:S05]  /*73b0*/  @!P1 BRA `(.L_x_117) ;  /* 0xfffffffc00f09947 */ /* 0x004fea000383ffff */
[----:B------:R-:W-:Y:S05]  /*73c0*/  BRA `(.L_x_149) ;  /* 0xffffffe800c47947 */ /* 0x000fea000383ffff */
.L_x_126:
[----:B------:R-:W-:Y:S01]  /*73d0*/  BSSY B0, `(.L_x_150) ;  /* 0x0000006000007945 */ /* 0x000fe20003800000 */
[----:B------:R-:W-:-:S07]  /*73e0*/  IMAD.MOV.U32 R10, RZ, RZ, -0x1 ;  /* 0xffffffffff0a7424 */ /* 0x000fce00078e00ff */
[----:B------:R-:W-:Y:S05]  /*73f0*/  WARPSYNC.COLLECTIVE R10, `(.L_x_151) ;  /* 0x000000000a0c7348 */ /* 0x000fea0003c00000 */
[----:B------:R-:W-:Y:S02]  /*7400*/  ELECT P1, UR62, PT ;  /* 0x00000000003e782f */ /* 0x000fe40003820000 */
[----:B------:R-:W-:Y:S01]  /*7410*/  MOV R10, UR62 ;  /* 0x0000003e000a7c02 */ /* 0x000fe20008000f00 */
[----:B------:R-:W-:Y:S10]  /*7420*/  ENDCOLLECTIVE ;  /* 0x000000000000791b */ /* 0x000ff40003800000 */
.L_x_151:
[----:B------:R-:W-:Y:S05]  /*7430*/  BSYNC B0 ;  /* 0x0000000000007941 */ /* 0x000fea0003800000 */
.L_x_150:
[----:B------:R-:W-:Y:S01]  /*7440*/  PLOP3.LUT P0, PT, P1, PT, PT, 0x80, 0x0 ;  /* 0x000000000000781c */ /* 0x000fe20000f0f070 */
[----:B------:R-:W-:-:S12]  /*7450*/  BRA `(.L_x_152) ;  /* 0xfffffff4002c7947 */ /* 0x000fd8000383ffff */
.L_x_130:
[----:B0-----:R0:W1:Y:S02]  /*7460*/  SYNCS.PHASECHK.TRANS64.TRYWAIT P0, [R5+URZ], R2 ;  /* 0x00000002050075a7 */ /* 0x001064000800017f */
[----:B-1----:R-:W-:Y:S05]  /*7470*/  @!P0 NANOSLEEP.SYNCS 0x989680 ;  /* 0x009896800000895d */ /* 0x002fea0003900000 */
[----:B------:R-:W1:Y:S02]  /*7480*/  @!P0 SYNCS.PHASECHK.TRANS64 P0, [R5+URZ], R2 ;  /* 0x00000002050085a7 */ /* 0x000e64000800007f */
[----:B-1----:R-:W-:Y:S05]  /*7490*/  @!P0 BRA `(.L_x_130) ;  /* 0xfffffffc00f08947 */ /* 0x002fea000383ffff */
[----:B------:R-:W-:Y:S05]  /*74a0*/  BRA `(.L_x_153) ;  /* 0xfffffff4006c7947 */ /* 0x000fea000383ffff */
.L_x_131:
[----:B0-----:R0:W1:Y:S02]  /*74b0*/  SYNCS.PHASECHK.TRANS64.TRYWAIT P0, [R7+URZ], R4 ;  /* 0x00000004070075a7 */ /* 0x001064000800017f */
[----:B-1----:R-:W-:Y:S05]  /*74c0*/  @!P0 NANOSLEEP.SYNCS 0x989680 ;  /* 0x009896800000895d */ /* 0x002fea0003900000 */
[----:B------:R-:W1:Y:S02]  /*74d0*/  @!P0 SYNCS.PHASECHK.TRANS64 P0, [R7+URZ], R4 ;  /* 0x00000004070085a7 */ /* 0x000e64000800007f */
[----:B-1----:R-:W-:Y:S05]  /*74e0*/  @!P0 BRA `(.L_x_131) ;  /* 0xfffffffc00f08947 */ /* 0x002fea000383ffff */
[----:B------:R-:W-:Y:S05]  /*74f0*/  BRA `(.L_x_154) ;  /* 0xfffffff4007c7947 */ /* 0x000fea000383ffff */
.L_x_132:
[----:B0-----:R0:W1:Y:S02]  /*7500*/  SYNCS.PHASECHK.TRANS64.TRYWAIT P0, [R6+URZ], R5 ;  /* 0x00000005060075a7 */ /* 0x001064000800017f */
[----:B-1----:R-:W-:Y:S05]  /*7510*/  @!P0 NANOSLEEP.SYNCS 0x989680 ;  /* 0x009896800000895d */ /* 0x002fea0003900000 */
[----:B------:R-:W1:Y:S02]  /*7520*/  @!P0 SYNCS.PHASECHK.TRANS64 P0, [R6+URZ], R5 ;  /* 0x00000005060085a7 */ /* 0x000e64000800007f */
[----:B-1----:R-:W-:Y:S05]  /*7530*/  @!P0 BRA `(.L_x_132) ;  /* 0xfffffffc00f08947 */ /* 0x002fea000383ffff */
[----:B------:R-:W-:Y:S05]  /*7540*/  BRA `(.L_x_155) ;  /* 0xfffffff4008c7947 */ /* 0x000fea000383ffff */
.L_x_133:
[----:B0-----:R0:W1:Y:S02]  /*7550*/  SYNCS.PHASECHK.TRANS64.TRYWAIT P0, [R9+URZ], R4 ;  /* 0x00000004090075a7 */ /* 0x001064000800017f */
[----:B-1----:R-:W-:Y:S05]  /*7560*/  @!P0 NANOSLEEP.SYNCS 0x989680 ;  /* 0x009896800000895d */ /* 0x002fea0003900000 */
[----:B------:R-:W1:Y:S02]  /*7570*/  @!P0 SYNCS.PHASECHK.TRANS64 P0, [R9+URZ], R4 ;  /* 0x00000004090085a7 */ /* 0x000e64000800007f */
[----:B-1----:R-:W-:Y:S05]  /*7580*/  @!P0 BRA `(.L_x_133) ;  /* 0xfffffffc00f08947 */ /* 0x002fea000383ffff */
[----:B------:R-:W-:Y:S05]  /*7590*/  BRA `(.L_x_156) ;  /* 0xfffffff4009c7947 */ /* 0x000fea000383ffff */
.L_x_134:
[----:B0-----:R0:W1:Y:S02]  /*75a0*/  SYNCS.PHASECHK.TRANS64.TRYWAIT P0, [R6+URZ], R5 ;  /* 0x00000005060075a7 */ /* 0x001064000800017f */
[----:B-1----:R-:W-:Y:S05]  /*75b0*/  @!P0 NANOSLEEP.SYNCS 0x989680 ;  /* 0x009896800000895d */ /* 0x002fea0003900000 */
[----:B------:R-:W1:Y:S02]  /*75c0*/  @!P0 SYNCS.PHASECHK.TRANS64 P0, [R6+URZ], R5 ;  /* 0x00000005060085a7 */ /* 0x000e64000800007f */
[----:B-1----:R-:W-:Y:S05]  /*75d0*/  @!P0 BRA `(.L_x_134) ;  /* 0xfffffffc00f08947 */ /* 0x002fea000383ffff */
[----:B------:R-:W-:Y:S05]  /*75e0*/  BRA `(.L_x_157) ;  /* 0xfffffff400ac7947 */ /* 0x000fea000383ffff */
.L_x_135:
[----:B0-----:R0:W1:Y:S02]  /*75f0*/  SYNCS.PHASECHK.TRANS64.TRYWAIT P0, [R9+URZ], R4 ;  /* 0x00000004090075a7 */ /* 0x001064000800017f */
[----:B-1----:R-:W-:Y:S05]  /*7600*/  @!P0 NANOSLEEP.SYNCS 0x989680 ;  /* 0x009896800000895d */ /* 0x002fea0003900000 */
[----:B------:R-:W1:Y:S02]  /*7610*/  @!P0 SYNCS.PHASECHK.TRANS64 P0, [R9+URZ], R4 ;  /* 0x00000004090085a7 */ /* 0x000e64000800007f */
[----:B-1----:R-:W-:Y:S05]  /*7620*/  @!P0 BRA `(.L_x_135) ;  /* 0xfffffffc00f08947 */ /* 0x002fea000383ffff */
[----:B------:R-:W-:Y:S05]  /*7630*/  BRA `(.L_x_158) ;  /* 0xfffffff400bc7947 */ /* 0x000fea000383ffff */
.L_x_136:
[----:B0-----:R0:W1:Y:S02]  /*7640*/  SYNCS.PHASECHK.TRANS64.TRYWAIT P0, [R6+URZ], R5 ;  /* 0x00000005060075a7 */ /* 0x001064000800017f */
[----:B-1----:R-:W-:Y:S05]  /*7650*/  @!P0 NANOSLEEP.SYNCS 0x989680 ;  /* 0x009896800000895d */ /* 0x002fea0003900000 */
[----:B------:R-:W1:Y:S02]  /*7660*/  @!P0 SYNCS.PHASECHK.TRANS64 P0, [R6+URZ], R5 ;  /* 0x00000005060085a7 */ /* 0x000e64000800007f */
[----:B-1----:R-:W-:Y:S05]  /*7670*/  @!P0 BRA `(.L_x_136) ;  /* 0xfffffffc00f08947 */ /* 0x002fea000383ffff */
[----:B------:R-:W-:Y:S05]  /*7680*/  BRA `(.L_x_159) ;  /* 0xfffffff400cc7947 */ /* 0x000fea000383ffff */
.L_x_137:
[----:B0-----:R0:W1:Y:S02]  /*7690*/  SYNCS.PHASECHK.TRANS64.TRYWAIT P0, [R9+URZ], R4 ;  /* 0x00000004090075a7 */ /* 0x001064000800017f */
[----:B-1----:R-:W-:Y:S05]  /*76a0*/  @!P0 NANOSLEEP.SYNCS 0x989680 ;  /* 0x009896800000895d */ /* 0x002fea0003900000 */
[----:B------:R-:W1:Y:S02]  /*76b0*/  @!P0 SYNCS.PHASECHK.TRANS64 P0, [R9+URZ], R4 ;  /* 0x00000004090085a7 */ /* 0x000e64000800007f */
[----:B-1----:R-:W-:Y:S05]  /*76c0*/  @!P0 BRA `(.L_x_137) ;  /* 0xfffffffc00f08947 */ /* 0x002fea000383ffff */
[----:B------:R-:W-:Y:S05]  /*76d0*/  BRA `(.L_x_160) ;  /* 0xfffffff400dc7947 */ /* 0x000fea000383ffff */
.L_x_138:
[----:B0-----:R0:W1:Y:S02]  /*76e0*/  SYNCS.PHASECHK.TRANS64.TRYWAIT P0, [R6+URZ], R5 ;  /* 0x00000005060075a7 */ /* 0x001064000800017f */
[----:B-1----:R-:W-:Y:S05]  /*76f0*/  @!P0 NANOSLEEP.SYNCS 0x989680 ;  /* 0x009896800000895d */ /* 0x002fea0003900000 */
[----:B------:R-:W1:Y:S02]  /*7700*/  @!P0 SYNCS.PHASECHK.TRANS64 P0, [R6+URZ], R5 ;  /* 0x00000005060085a7 */ /* 0x000e64000800007f */
[----:B-1----:R-:W-:Y:S05]  /*7710*/  @!P0 BRA `(.L_x_138) ;  /* 0xfffffffc00f08947 */ /* 0x002fea000383ffff */
[----:B------:R-:W-:Y:S05]  /*7720*/  BRA `(.L_x_161) ;  /* 0xfffffff400ec7947 */ /* 0x000fea000383ffff */
.L_x_139:
[----:B0-----:R0:W1:Y:S02]  /*7730*/  SYNCS.PHASECHK.TRANS64.TRYWAIT P0, [R9+URZ], R4 ;  /* 0x00000004090075a7 */ /* 0x001064000800017f */
[----:B-1----:R-:W-:Y:S05]  /*7740*/  @!P0 NANOSLEEP.SYNCS 0x989680 ;  /* 0x009896800000895d */ /* 0x002fea0003900000 */
[----:B------:R-:W1:Y:S02]  /*7750*/  @!P0 SYNCS.PHASECHK.TRANS64 P0, [R9+URZ], R4 ;  /* 0x00000004090085a7 */ /* 0x000e64000800007f */
[----:B-1----:R-:W-:Y:S05]  /*7760*/  @!P0 BRA `(.L_x_139) ;  /* 0xfffffffc00f08947 */ /* 0x002fea000383ffff */
[----:B------:R-:W-:Y:S05]  /*7770*/  BRA `(.L_x_162) ;  /* 0xfffffff400fc7947 */ /* 0x000fea000383ffff */
.L_x_140:
[----:B0-----:R0:W1:Y:S02]  /*7780*/  SYNCS.PHASECHK.TRANS64.TRYWAIT P0, [R6+URZ], R5 ;  /* 0x00000005060075a7 */ /* 0x001064000800017f */
[----:B-1----:R-:W-:Y:S05]  /*7790*/  @!P0 NANOSLEEP.SYNCS 0x989680 ;  /* 0x009896800000895d */ /* 0x002fea0003900000 */
[----:B------:R-:W1:Y:S02]  /*77a0*/  @!P0 SYNCS.PHASECHK.TRANS64 P0, [R6+URZ], R5 ;  /* 0x00000005060085a7 */ /* 0x000e64000800007f */
[----:B-1----:R-:W-:Y:S05]  /*77b0*/  @!P0 BRA `(.L_x_140) ;  /* 0xfffffffc00f08947 */ /* 0x002fea000383ffff */
[----:B------:R-:W-:Y:S05]  /*77c0*/  BRA `(.L_x_163) ;  /* 0xfffffff8000c7947 */ /* 0x000fea000383ffff */
.L_x_141:
[----:B0-----:R0:W1:Y:S02]  /*77d0*/  SYNCS.PHASECHK.TRANS64.TRYWAIT P0, [R9+URZ], R4 ;  /* 0x00000004090075a7 */ /* 0x001064000800017f */
[----:B-1----:R-:W-:Y:S05]  /*77e0*/  @!P0 NANOSLEEP.SYNCS 0x989680 ;  /* 0x009896800000895d */ /* 0x002fea0003900000 */
[----:B------:R-:W1:Y:S02]  /*77f0*/  @!P0 SYNCS.PHASECHK.TRANS64 P0, [R9+URZ], R4 ;  /* 0x00000004090085a7 */ /* 0x000e64000800007f */
[----:B-1----:R-:W-:Y:S05]  /*7800*/  @!P0 BRA `(.L_x_141) ;  /* 0xfffffffc00f08947 */ /* 0x002fea000383ffff */
[----:B------:R-:W-:Y:S05]  /*7810*/  BRA `(.L_x_164) ;  /* 0xfffffff8001c7947 */ /* 0x000fea000383ffff */
.L_x_142:
[----:B0-----:R0:W1:Y:S02]  /*7820*/  SYNCS.PHASECHK.TRANS64.TRYWAIT P0, [R6+URZ], R5 ;  /* 0x00000005060075a7 */ /* 0x001064000800017f */
[----:B-1----:R-:W-:Y:S05]  /*7830*/  @!P0 NANOSLEEP.SYNCS 0x989680 ;  /* 0x009896800000895d */ /* 0x002fea0003900000 */
[----:B------:R-:W1:Y:S02]  /*7840*/  @!P0 SYNCS.PHASECHK.TRANS64 P0, [R6+URZ], R5 ;  /* 0x00000005060085a7 */ /* 0x000e64000800007f */
[----:B-1----:R-:W-:Y:S05]  /*7850*/  @!P0 BRA `(.L_x_142) ;  /* 0xfffffffc00f08947 */ /* 0x002fea000383ffff */
[----:B------:R-:W-:Y:S05]  /*7860*/  BRA `(.L_x_165) ;  /* 0xfffffff800247947 */ /* 0x000fea000383ffff */
.L_x_166:
[----:B------:R-:W-:-:S00]  /*7870*/  BRA `(.L_x_166) ;  /* 0xfffffffc00fc7947 */ /* 0x000fc0000383ffff */
[----:B------:R-:W-:-:S00]  /*7880*/  NOP ;  /* 0x0000000000007918 */ /* 0x000fc00000000000 */
[----:B------:R-:W-:-:S00]  /*7890*/  NOP ;  /* 0x0000000000007918 */ /* 0x000fc00000000000 */
[----:B------:R-:W-:-:S00]  /*78a0*/  NOP ;  /* 0x0000000000007918 */ /* 0x000fc00000000000 */
[----:B------:R-:W-:-:S00]  /*78b0*/  NOP ;  /* 0x0000000000007918 */ /* 0x000fc00000000000 */
[----:B------:R-:W-:-:S00]  /*78c0*/  NOP ;  /* 0x0000000000007918 */ /* 0x000fc00000000000 */
[----:B------:R-:W-:-:S00]  /*78d0*/  NOP ;  /* 0x0000000000007918 */ /* 0x000fc00000000000 */
[----:B------:R-:W-:-:S00]  /*78e0*/  NOP ;  /* 0x0000000000007918 */ /* 0x000fc00000000000 */
[----:B------:R-:W-:-:S00]  /*78f0*/  NOP ;  /* 0x0000000000007918 */ /* 0x000fc00000000000 */
.L_x_167:


//--------------------- .nv.shared._ZN7cutlass13device_kernelINS_4gemm6kernel13GemmUniversalIN4cute5tupleIJiiiiEEENS1_10collective13CollectiveMmaINS1_37MainloopSm90TmaGmmaWarpSpecializedFP8ILi14ENS5_IJNS4_1CILi4EEENSA_ILi2EEENSA_ILi1EEEEEENS1_32KernelTmaWarpSpecializedPingpongEEENS5_IJNSA_ILi64EEESH_NSA_ILi128EEEEEENS_12float_e5m2_tENS5_IJlSD_lEEESK_SL_NS4_8TiledMMAINS4_8MMA_AtomIJNS4_4SM904GMMA30MMA_64x64x32_F32E5M2E5M2_SS_TNILNSP_7ScaleInE1ELSR_1EEEEEENS4_6LayoutINS5_IJSD_SD_SD_EEENS5_IJNSA_ILi0EEESW_SW_EEEEENS5_IJNS4_10UnderscoreESZ_SZ_EEEEENS4_23SM90_TMA_LOAD_MULTICASTENS4_14ComposedLayoutINS4_7SwizzleILi3ELi4ELi3EEENS4_18smem_ptr_flag_bitsILi8EEENSU_INS5_IJNSA_ILi8EEESI_EEENS5_IJSI_SD_EEEEEEEvNS4_8identityES12_S1C_vS1D_EENS_8epilogue10collective6detail29Sm90TmaWarpSpecializedAdapterINS1G_15DefaultEpilogueISK_SL_SL_NS1F_6thread17LinearCombinationISK_Li1EffLNS1K_9ScaleType4KindE0ELNS_15FloatRoundStyleE2ESK_EENS1_15EpilogueDefaultEEEEEvvEEEEvNT_6ParamsE --------------------------
	.section	.nv.shared._ZN7cutlass13device_kernelINS_4gemm6kernel13GemmUniversalIN4cute5tupleIJiiiiEEENS1_10collective13CollectiveMmaINS1_37MainloopSm90TmaGmmaWarpSpecializedFP8ILi14ENS5_IJNS4_1CILi4EEENSA_ILi2EEENSA_ILi1EEEEEENS1_32KernelTmaWarpSpecializedPingpongEEENS5_IJNSA_ILi64EEESH_NSA_ILi128EEEEEENS_12float_e5m2_tENS5_IJlSD_lEEESK_SL_NS4_8TiledMMAINS4_8MMA_AtomIJNS4_4SM904GMMA30MMA_64x64x32_F32E5M2E5M2_SS_TNILNSP_7ScaleInE1ELSR_1EEEEEENS4_6LayoutINS5_IJSD_SD_SD_EEENS5_IJNSA_ILi0EEESW_SW_EEEEENS5_IJNS4_10UnderscoreESZ_SZ_EEEEENS4_23SM90_TMA_LOAD_MULTICASTENS4_14ComposedLayoutINS4_7SwizzleILi3ELi4ELi3EEENS4_18smem_ptr_flag_bitsILi8EEENSU_INS5_IJNSA_ILi8EEESI_EEENS5_IJSI_SD_EEEEEEEvNS4_8identityES12_S1C_vS1D_EENS_8epilogue10collective6detail29Sm90TmaWarpSpecializedAdapterINS1G_15DefaultEpilogueISK_SL_SL_NS1F_6thread17LinearCombinationISK_Li1EffLNS1K_9ScaleType4KindE0ELNS_15FloatRoundStyleE2ESK_EENS1_15EpilogueDefaultEEEEEvvEEEEvNT_6ParamsE,"aw",@nobits
	.sectionflags	@""
	.align	16
	.zero		1024


//--------------------- .nv.shared.reserved.0     --------------------------
	.section	.nv.shared.reserved.0,"aw",@nobits
	.weak		__nv_reservedSMEM_offset_0_alias
	.size		__nv_reservedSMEM_offset_0_alias, 0, 0
	.other		__nv_reservedSMEM_offset_0_alias,@"STO_CUDA_RESERVED_SHARED STV_DEFAULT"
__nv_reservedSMEM_offset_0_alias:
	.zero		0


//--------------------- .nv.global                --------------------------
	.section	.nv.global,"aw",@nobits
.nv.global:
	.type		_ZN40_INTERNAL_b731f523_4_k_cu_7c588a82_274914cute1_E,@object
	.size		_ZN40_INTERNAL_b731f523_4_k_cu_7c588a82_274914cute1_E,(_ZN40_INTERNAL_b731f523_4_k_cu_7c588a82_274914cuda3std3__45__cpo6cbeginE - _ZN40_INTERNAL_b731f523_4_k_cu_7c588a82_274914cute1_E)
_ZN40_INTERNAL_b731f523_4_k_cu_7c588a82_274914cute1_E:
	.zero		1
	.type		_ZN40_INTERNAL_b731f523_4_k_cu_7c588a82_274914cuda3std3__45__cpo6cbeginE,@object
	.size		_ZN40_INTERNAL_b731f523_4_k_cu_7c588a82_274914cuda3std3__45__cpo6cbeginE,(_ZN40_INTERNAL_b731f523_4_k_cu_7c588a82_274914cuda3std3__48in_placeE - _ZN40_INTERNAL_b731f523_4_k_cu_7c588a82_274914cuda3std3__45__cpo6cbeginE)
_ZN40_INTERNAL_b731f523_4_k_cu_7c588a82_274914cuda3std3__45__cpo6cbeginE:
	.zero		1
	.type		_ZN40_INTERNAL_b731f523_4_k_cu_7c588a82_274914cuda3std3__48in_placeE,@object
	.size		_ZN40_INTERNAL_b731f523_4_k_cu_7c588a82_274914cuda3std3__48in_placeE,(_ZN40_INTERNAL_b731f523_4_k_cu_7c588a82_274914cuda3std6ranges3__45__cpo9iter_moveE - _ZN40_INTERNAL_b731f523_4_k_cu_7c588a82_274914cuda3std3__48in_placeE)
_ZN40_INTERNAL_b731f523_4_k_cu_7c588a82_274914cuda3std3__48in_placeE:
	.zero		1
	.type		_ZN40_INTERNAL_b731f523_4_k_cu_7c588a82_274914cuda3std6ranges3__45__cpo9iter_moveE,@object
	.size		_ZN40_INTERNAL_b731f523_4_k_cu_7c588a82_274914cuda3std6ranges3__45__cpo9iter_moveE,(_ZN40_INTERNAL_b731f523_4_k_cu_7c588a82_274914cuda3std3__45__cpo5beginE - _ZN40_INTERNAL_b731f523_4_k_cu_7c588a82_274914cuda3std6ranges3__45__cpo9iter_moveE)
_ZN40_INTERNAL_b731f523_4_k_cu_7c588a82_274914cuda3std6ranges3__45__cpo9iter_moveE:
	.zero		1
	.type		_ZN40_INTERNAL_b731f523_4_k_cu_7c588a82_274914cuda3std3__45__cpo5beginE,@object
	.size		_ZN40_INTERNAL_b731f523_4_k_cu_7c588a82_274914cuda3std3__45__cpo5beginE,(_ZN40_INTERNAL_b731f523_4_k_cu_7c588a82_274914cuda3std3__442_GLOBAL__N__b731f523_4_k_cu_7c588a82_274916ignoreE - _ZN40_INTERNAL_b731f523_4_k_cu_7c588a82_274914cuda3std3__45__cpo5beginE)
_ZN40_INTERNAL_b731f523_4_k_cu_7c588a82_274914cuda3std3__45__cpo5beginE:
	.zero		1
	.type		_ZN40_INTERNAL_b731f523_4_k_cu_7c588a82_274914cuda3std3__442_GLOBAL__N__b731f523_4_k_cu_7c588a82_274916ignoreE,@object
	.size		_ZN40_INTERNAL_b731f523_4_k_cu_7c588a82_274914cuda3std3__442_GLOBAL__N__b731f523_4_k_cu_7c588a82_274916ignoreE,(_ZN40_INTERNAL_b731f523_4_k_cu_7c588a82_274914cute7productE - _ZN40_INTERNAL_b731f523_4_k_cu_7c588a82_274914cuda3std3__442_GLOBAL__N__b731f523_4_k_cu_7c588a82_274916ignoreE)
_ZN40_INTERNAL_b731f523_4_k_cu_7c588a82_274914cuda3std3__442_GLOBAL__N__b731f523_4_k_cu_7c588a82_274916ignoreE:
	.zero		1
	.type		_ZN40_INTERNAL_b731f523_4_k_cu_7c588a82_274914cute7productE,@object
	.size		_ZN40_INTERNAL_b731f523_4_k_cu_7c588a82_274914cute7productE,(_ZN40_INTERNAL_b731f523_4_k_cu_7c588a82_274914cuda3std3__45__cpo3endE - _ZN40_INTERNAL_b731f523_4_k_cu_7c588a82_274914cute7productE)
_ZN40_INTERNAL_b731f523_4_k_cu_7c588a82_274914cute7productE:
	.zero		1
	.type		_ZN40_INTERNAL_b731f523_4_k_cu_7c588a82_274914cuda3std3__45__cpo3endE,@object
	.size		_ZN40_INTERNAL_b731f523_4_k_cu_7c588a82_274914cuda3std3__45__cpo3endE,(_ZN40_INTERNAL_b731f523_4_k_cu_7c588a82_274914cuda3std3__419piecewise_constructE - _ZN40_INTERNAL_b731f523_4_k_cu_7c588a82_274914cuda3std3__45__cpo3endE)
_ZN40_INTERNAL_b731f523_4_k_cu_7c588a82_274914cuda3std3__45__cpo3endE:
	.zero		1
	.type		_ZN40_INTERNAL_b731f523_4_k_cu_7c588a82_274914cuda3std3__419piecewise_constructE,@object
	.size		_ZN40_INTERNAL_b731f523_4_k_cu_7c588a82_274914cuda3std3__419piecewise_constructE,(_ZN40_INTERNAL_b731f523_4_k_cu_7c588a82_274914cuda3std3__45__cpo4cendE - _ZN40_INTERNAL_b731f523_4_k_cu_7c588a82_274914cuda3std3__419piecewise_constructE)
_ZN40_INTERNAL_b731f523_4_k_cu_7c588a82_274914cuda3std3__419piecewise_constructE:
	.zero		1
	.type		_ZN40_INTERNAL_b731f523_4_k_cu_7c588a82_274914cuda3std3__45__cpo4cendE,@object
	.size		_ZN40_INTERNAL_b731f523_4_k_cu_7c588a82_274914cuda3std3__45__cpo4cendE,(_ZN40_INTERNAL_b731f523_4_k_cu_7c588a82_274914cuda3std6ranges3__45__cpo4swapE - _ZN40_INTERNAL_b731f523_4_k_cu_7c588a82_274914cuda3std3__45__cpo4cendE)
_ZN40_INTERNAL_b731f523_4_k_cu_7c588a82_274914cuda3std3__45__cpo4cendE:
	.zero		1
	.type		_ZN40_INTERNAL_b731f523_4_k_cu_7c588a82_274914cuda3std6ranges3__45__cpo4swapE,@object
	.size		_ZN40_INTERNAL_b731f523_4_k_cu_7c588a82_274914cuda3std6ranges3__45__cpo4swapE,(.L_7 - _ZN40_INTERNAL_b731f523_4_k_cu_7c588a82_274914cuda3std6ranges3__45__cpo4swapE)
_ZN40_INTERNAL_b731f523_4_k_cu_7c588a82_274914cuda3std6ranges3__45__cpo4swapE:
	.zero		1
.L_7:


//--------------------- .nv.constant0._ZN7cutlass13device_kernelINS_4gemm6kernel13GemmUniversalIN4cute5tupleIJiiiiEEENS1_10collective13CollectiveMmaINS1_37MainloopSm90TmaGmmaWarpSpecializedFP8ILi14ENS5_IJNS4_1CILi4EEENSA_ILi2EEENSA_ILi1EEEEEENS1_32KernelTmaWarpSpecializedPingpongEEENS5_IJNSA_ILi64EEESH_NSA_ILi128EEEEEENS_12float_e5m2_tENS5_IJlSD_lEEESK_SL_NS4_8TiledMMAINS4_8MMA_AtomIJNS4_4SM904GMMA30MMA_64x64x32_F32E5M2E5M2_SS_TNILNSP_7ScaleInE1ELSR_1EEEEEENS4_6LayoutINS5_IJSD_SD_SD_EEENS5_IJNSA_ILi0EEESW_SW_EEEEENS5_IJNS4_10UnderscoreESZ_SZ_EEEEENS4_23SM90_TMA_LOAD_MULTICASTENS4_14ComposedLayoutINS4_7SwizzleILi3ELi4ELi3EEENS4_18smem_ptr_flag_bitsILi8EEENSU_INS5_IJNSA_ILi8EEESI_EEENS5_IJSI_SD_EEEEEEEvNS4_8identityES12_S1C_vS1D_EENS_8epilogue10collective6detail29Sm90TmaWarpSpecializedAdapterINS1G_15DefaultEpilogueISK_SL_SL_NS1F_6thread17LinearCombinationISK_Li1EffLNS1K_9ScaleType4KindE0ELNS_15FloatRoundStyleE2ESK_EENS1_15EpilogueDefaultEEEEEvvEEEEvNT_6ParamsE --------------------------
	.section	.nv.constant0._ZN7cutlass13device_kernelINS_4gemm6kernel13GemmUniversalIN4cute5tupleIJiiiiEEENS1_10collective13CollectiveMmaINS1_37MainloopSm90TmaGmmaWarpSpecializedFP8ILi14ENS5_IJNS4_1CILi4EEENSA_ILi2EEENSA_ILi1EEEEEENS1_32KernelTmaWarpSpecializedPingpongEEENS5_IJNSA_ILi64EEESH_NSA_ILi128EEEEEENS_12float_e5m2_tENS5_IJlSD_lEEESK_SL_NS4_8TiledMMAINS4_8MMA_AtomIJNS4_4SM904GMMA30MMA_64x64x32_F32E5M2E5M2_SS_TNILNSP_7ScaleInE1ELSR_1EEEEEENS4_6LayoutINS5_IJSD_SD_SD_EEENS5_IJNSA_ILi0EEESW_SW_EEEEENS5_IJNS4_10UnderscoreESZ_SZ_EEEEENS4_23SM90_TMA_LOAD_MULTICASTENS4_14ComposedLayoutINS4_7SwizzleILi3ELi4ELi3EEENS4_18smem_ptr_flag_bitsILi8EEENSU_INS5_IJNSA_ILi8EEESI_EEENS5_IJSI_SD_EEEEEEEvNS4_8identityES12_S1C_vS1D_EENS_8epilogue10collective6detail29Sm90TmaWarpSpecializedAdapterINS1G_15DefaultEpilogueISK_SL_SL_NS1F_6thread17LinearCombinationISK_Li1EffLNS1K_9ScaleType4KindE0ELNS_15FloatRoundStyleE2ESK_EENS1_15EpilogueDefaultEEEEEvvEEEEvNT_6ParamsE,"a",@progbits
	.sectionflags	@""
	.align	4
.nv.constant0._ZN7cutlass13device_kernelINS_4gemm6kernel13GemmUniversalIN4cute5tupleIJiiiiEEENS1_10collective13CollectiveMmaINS1_37MainloopSm90TmaGmmaWarpSpecializedFP8ILi14ENS5_IJNS4_1CILi4EEENSA_ILi2EEENSA_ILi1EEEEEENS1_32KernelTmaWarpSpecializedPingpongEEENS5_IJNSA_ILi64EEESH_NSA_ILi128EEEEEENS_12float_e5m2_tENS5_IJlSD_lEEESK_SL_NS4_8TiledMMAINS4_8MMA_AtomIJNS4_4SM904GMMA30MMA_64x64x32_F32E5M2E5M2_SS_TNILNSP_7ScaleInE1ELSR_1EEEEEENS4_6LayoutINS5_IJSD_SD_SD_EEENS5_IJNSA_ILi0EEESW_SW_EEEEENS5_IJNS4_10UnderscoreESZ_SZ_EEEEENS4_23SM90_TMA_LOAD_MULTICASTENS4_14ComposedLayoutINS4_7SwizzleILi3ELi4ELi3EEENS4_18smem_ptr_flag_bitsILi8EEENSU_INS5_IJNSA_ILi8EEESI_EEENS5_IJSI_SD_EEEEEEEvNS4_8identityES12_S1C_vS1D_EENS_8epilogue10collective6detail29Sm90TmaWarpSpecializedAdapterINS1G_15DefaultEpilogueISK_SL_SL_NS1F_6thread17LinearCombinationISK_Li1EffLNS1K_9ScaleType4KindE0ELNS_15FloatRoundStyleE2ESK_EENS1_15EpilogueDefaultEEEEEvvEEEEvNT_6ParamsE:
	.zero		1664


//--------------------- SYMBOLS --------------------------

	.type		.nv.reservedSmem.offset0,@object
	.size		.nv.reservedSmem.offset0,0x4
